//
// Generated by NVIDIA NVVM Compiler
//
// Compiler Build ID: CL-36424714
// Cuda compilation tools, release 13.0, V13.0.88
// Based on NVVM 20.0.0
//

.version 9.0
.target sm_100
.address_size 64

	// .globl	_Z11combineCostPfS_ffiii

.visible .entry _Z11combineCostPfS_ffiii(
	.param .u64 .ptr .align 1 _Z11combineCostPfS_ffiii_param_0,
	.param .u64 .ptr .align 1 _Z11combineCostPfS_ffiii_param_1,
	.param .f32 _Z11combineCostPfS_ffiii_param_2,
	.param .f32 _Z11combineCostPfS_ffiii_param_3,
	.param .u32 _Z11combineCostPfS_ffiii_param_4,
	.param .u32 _Z11combineCostPfS_ffiii_param_5,
	.param .u32 _Z11combineCostPfS_ffiii_param_6
)
{
	.reg .pred 	%p<8>;
	.reg .b32 	%r<59>;
	.reg .b32 	%f<215>;
	.reg .b64 	%rd<16>;

	ld.param.u64 	%rd5, [_Z11combineCostPfS_ffiii_param_0];
	ld.param.u64 	%rd6, [_Z11combineCostPfS_ffiii_param_1];
	ld.param.f32 	%f1, [_Z11combineCostPfS_ffiii_param_2];
	ld.param.f32 	%f2, [_Z11combineCostPfS_ffiii_param_3];
	ld.param.u32 	%r12, [_Z11combineCostPfS_ffiii_param_5];
	ld.param.u32 	%r13, [_Z11combineCostPfS_ffiii_param_6];
	cvta.to.global.u64 	%rd1, %rd6;
	cvta.to.global.u64 	%rd2, %rd5;
	setp.lt.s32 	%p1, %r13, 1;
	@%p1 bra 	$L__BB0_9;
	mov.u32 	%r15, %tid.y;
	mov.u32 	%r16, %ntid.y;
	mov.u32 	%r17, %ctaid.y;
	mad.lo.s32 	%r18, %r17, %r16, %r15;
	mov.u32 	%r19, %tid.x;
	mov.u32 	%r20, %ntid.x;
	mov.u32 	%r21, %ctaid.x;
	mad.lo.s32 	%r22, %r21, %r20, %r19;
	mad.lo.s32 	%r23, %r12, %r18, %r22;
	mul.lo.s32 	%r1, %r23, %r13;
	and.b32  	%r2, %r13, 3;
	setp.lt.u32 	%p2, %r13, 4;
	mov.b32 	%r58, 0;
	@%p2 bra 	$L__BB0_4;
	and.b32  	%r58, %r13, 2147483644;
	neg.s32 	%r56, %r58;
	add.s64 	%rd3, %rd2, 8;
	add.s64 	%rd4, %rd1, 8;
	mov.u32 	%r55, %r1;
$L__BB0_3:
	.pragma "nounroll";
	mul.wide.s32 	%rd7, %r55, 4;
	add.s64 	%rd8, %rd3, %rd7;
	add.s64 	%rd9, %rd4, %rd7;
	ld.global.f32 	%f3, [%rd8+-8];
	ld.global.f32 	%f4, [%rd9+-8];
	neg.f32 	%f5, %f3;
	div.rn.f32 	%f6, %f5, %f1;
	fma.rn.f32 	%f7, %f6, 0f3BBB989D, 0f3F000000;
	cvt.sat.f32.f32 	%f8, %f7;
	mov.f32 	%f9, 0f4B400001;
	mov.f32 	%f10, 0f437C0000;
	fma.rm.f32 	%f11, %f8, %f10, %f9;
	add.f32 	%f12, %f11, 0fCB40007F;
	neg.f32 	%f13, %f12;
	fma.rn.f32 	%f14, %f6, 0f3FB8AA3B, %f13;
	fma.rn.f32 	%f15, %f6, 0f32A57060, %f14;
	mov.b32 	%r24, %f11;
	shl.b32 	%r25, %r24, 23;
	mov.b32 	%f16, %r25;
	ex2.approx.ftz.f32 	%f17, %f15;
	mul.f32 	%f18, %f17, %f16;
	mov.f32 	%f19, 0f3F800000;
	sub.f32 	%f20, %f19, %f18;
	neg.f32 	%f21, %f4;
	div.rn.f32 	%f22, %f21, %f2;
	fma.rn.f32 	%f23, %f22, 0f3BBB989D, 0f3F000000;
	cvt.sat.f32.f32 	%f24, %f23;
	fma.rm.f32 	%f25, %f24, %f10, %f9;
	add.f32 	%f26, %f25, 0fCB40007F;
	neg.f32 	%f27, %f26;
	fma.rn.f32 	%f28, %f22, 0f3FB8AA3B, %f27;
	fma.rn.f32 	%f29, %f22, 0f32A57060, %f28;
	mov.b32 	%r26, %f25;
	shl.b32 	%r27, %r26, 23;
	mov.b32 	%f30, %r27;
	ex2.approx.ftz.f32 	%f31, %f29;
	mul.f32 	%f32, %f31, %f30;
	sub.f32 	%f33, %f19, %f32;
	add.f32 	%f34, %f20, %f33;
	st.global.f32 	[%rd8+-8], %f34;
	ld.global.f32 	%f35, [%rd8+-4];
	ld.global.f32 	%f36, [%rd9+-4];
	neg.f32 	%f37, %f35;
	div.rn.f32 	%f38, %f37, %f1;
	fma.rn.f32 	%f39, %f38, 0f3BBB989D, 0f3F000000;
	cvt.sat.f32.f32 	%f40, %f39;
	fma.rm.f32 	%f41, %f40, %f10, %f9;
	add.f32 	%f42, %f41, 0fCB40007F;
	neg.f32 	%f43, %f42;
	fma.rn.f32 	%f44, %f38, 0f3FB8AA3B, %f43;
	fma.rn.f32 	%f45, %f38, 0f32A57060, %f44;
	mov.b32 	%r28, %f41;
	shl.b32 	%r29, %r28, 23;
	mov.b32 	%f46, %r29;
	ex2.approx.ftz.f32 	%f47, %f45;
	mul.f32 	%f48, %f47, %f46;
	sub.f32 	%f49, %f19, %f48;
	neg.f32 	%f50, %f36;
	div.rn.f32 	%f51, %f50, %f2;
	fma.rn.f32 	%f52, %f51, 0f3BBB989D, 0f3F000000;
	cvt.sat.f32.f32 	%f53, %f52;
	fma.rm.f32 	%f54, %f53, %f10, %f9;
	add.f32 	%f55, %f54, 0fCB40007F;
	neg.f32 	%f56, %f55;
	fma.rn.f32 	%f57, %f51, 0f3FB8AA3B, %f56;
	fma.rn.f32 	%f58, %f51, 0f32A57060, %f57;
	mov.b32 	%r30, %f54;
	shl.b32 	%r31, %r30, 23;
	mov.b32 	%f59, %r31;
	ex2.approx.ftz.f32 	%f60, %f58;
	mul.f32 	%f61, %f60, %f59;
	sub.f32 	%f62, %f19, %f61;
	add.f32 	%f63, %f49, %f62;
	st.global.f32 	[%rd8+-4], %f63;
	ld.global.f32 	%f64, [%rd8];
	ld.global.f32 	%f65, [%rd9];
	neg.f32 	%f66, %f64;
	div.rn.f32 	%f67, %f66, %f1;
	fma.rn.f32 	%f68, %f67, 0f3BBB989D, 0f3F000000;
	cvt.sat.f32.f32 	%f69, %f68;
	fma.rm.f32 	%f70, %f69, %f10, %f9;
	add.f32 	%f71, %f70, 0fCB40007F;
	neg.f32 	%f72, %f71;
	fma.rn.f32 	%f73, %f67, 0f3FB8AA3B, %f72;
	fma.rn.f32 	%f74, %f67, 0f32A57060, %f73;
	mov.b32 	%r32, %f70;
	shl.b32 	%r33, %r32, 23;
	mov.b32 	%f75, %r33;
	ex2.approx.ftz.f32 	%f76, %f74;
	mul.f32 	%f77, %f76, %f75;
	sub.f32 	%f78, %f19, %f77;
	neg.f32 	%f79, %f65;
	div.rn.f32 	%f80, %f79, %f2;
	fma.rn.f32 	%f81, %f80, 0f3BBB989D, 0f3F000000;
	cvt.sat.f32.f32 	%f82, %f81;
	fma.rm.f32 	%f83, %f82, %f10, %f9;
	add.f32 	%f84, %f83, 0fCB40007F;
	neg.f32 	%f85, %f84;
	fma.rn.f32 	%f86, %f80, 0f3FB8AA3B, %f85;
	fma.rn.f32 	%f87, %f80, 0f32A57060, %f86;
	mov.b32 	%r34, %f83;
	shl.b32 	%r35, %r34, 23;
	mov.b32 	%f88, %r35;
	ex2.approx.ftz.f32 	%f89, %f87;
	mul.f32 	%f90, %f89, %f88;
	sub.f32 	%f91, %f19, %f90;
	add.f32 	%f92, %f78, %f91;
	st.global.f32 	[%rd8], %f92;
	ld.global.f32 	%f93, [%rd8+4];
	ld.global.f32 	%f94, [%rd9+4];
	neg.f32 	%f95, %f93;
	div.rn.f32 	%f96, %f95, %f1;
	fma.rn.f32 	%f97, %f96, 0f3BBB989D, 0f3F000000;
	cvt.sat.f32.f32 	%f98, %f97;
	fma.rm.f32 	%f99, %f98, %f10, %f9;
	add.f32 	%f100, %f99, 0fCB40007F;
	neg.f32 	%f101, %f100;
	fma.rn.f32 	%f102, %f96, 0f3FB8AA3B, %f101;
	fma.rn.f32 	%f103, %f96, 0f32A57060, %f102;
	mov.b32 	%r36, %f99;
	shl.b32 	%r37, %r36, 23;
	mov.b32 	%f104, %r37;
	ex2.approx.ftz.f32 	%f105, %f103;
	mul.f32 	%f106, %f105, %f104;
	sub.f32 	%f107, %f19, %f106;
	neg.f32 	%f108, %f94;
	div.rn.f32 	%f109, %f108, %f2;
	fma.rn.f32 	%f110, %f109, 0f3BBB989D, 0f3F000000;
	cvt.sat.f32.f32 	%f111, %f110;
	fma.rm.f32 	%f112, %f111, %f10, %f9;
	add.f32 	%f113, %f112, 0fCB40007F;
	neg.f32 	%f114, %f113;
	fma.rn.f32 	%f115, %f109, 0f3FB8AA3B, %f114;
	fma.rn.f32 	%f116, %f109, 0f32A57060, %f115;
	mov.b32 	%r38, %f112;
	shl.b32 	%r39, %r38, 23;
	mov.b32 	%f117, %r39;
	ex2.approx.ftz.f32 	%f118, %f116;
	mul.f32 	%f119, %f118, %f117;
	sub.f32 	%f120, %f19, %f119;
	add.f32 	%f121, %f107, %f120;
	st.global.f32 	[%rd8+4], %f121;
	add.s32 	%r56, %r56, 4;
	add.s32 	%r55, %r55, 4;
	setp.ne.s32 	%p3, %r56, 0;
	@%p3 bra 	$L__BB0_3;
$L__BB0_4:
	setp.eq.s32 	%p4, %r2, 0;
	@%p4 bra 	$L__BB0_9;
	setp.eq.s32 	%p5, %r2, 1;
	@%p5 bra 	$L__BB0_7;
	add.s32 	%r40, %r58, %r1;
	mul.wide.s32 	%rd10, %r40, 4;
	add.s64 	%rd11, %rd2, %rd10;
	ld.global.f32 	%f122, [%rd11];
	add.s64 	%rd12, %rd1, %rd10;
	ld.global.f32 	%f123, [%rd12];
	neg.f32 	%f124, %f122;
	div.rn.f32 	%f125, %f124, %f1;
	fma.rn.f32 	%f126, %f125, 0f3BBB989D, 0f3F000000;
	cvt.sat.f32.f32 	%f127, %f126;
	mov.f32 	%f128, 0f4B400001;
	mov.f32 	%f129, 0f437C0000;
	fma.rm.f32 	%f130, %f127, %f129, %f128;
	add.f32 	%f131, %f130, 0fCB40007F;
	neg.f32 	%f132, %f131;
	fma.rn.f32 	%f133, %f125, 0f3FB8AA3B, %f132;
	fma.rn.f32 	%f134, %f125, 0f32A57060, %f133;
	mov.b32 	%r41, %f130;
	shl.b32 	%r42, %r41, 23;
	mov.b32 	%f135, %r42;
	ex2.approx.ftz.f32 	%f136, %f134;
	mul.f32 	%f137, %f136, %f135;
	mov.f32 	%f138, 0f3F800000;
	sub.f32 	%f139, %f138, %f137;
	neg.f32 	%f140, %f123;
	div.rn.f32 	%f141, %f140, %f2;
	fma.rn.f32 	%f142, %f141, 0f3BBB989D, 0f3F000000;
	cvt.sat.f32.f32 	%f143, %f142;
	fma.rm.f32 	%f144, %f143, %f129, %f128;
	add.f32 	%f145, %f144, 0fCB40007F;
	neg.f32 	%f146, %f145;
	fma.rn.f32 	%f147, %f141, 0f3FB8AA3B, %f146;
	fma.rn.f32 	%f148, %f141, 0f32A57060, %f147;
	mov.b32 	%r43, %f144;
	shl.b32 	%r44, %r43, 23;
	mov.b32 	%f149, %r44;
	ex2.approx.ftz.f32 	%f150, %f148;
	mul.f32 	%f151, %f150, %f149;
	sub.f32 	%f152, %f138, %f151;
	add.f32 	%f153, %f139, %f152;
	st.global.f32 	[%rd11], %f153;
	ld.global.f32 	%f154, [%rd11+4];
	ld.global.f32 	%f155, [%rd12+4];
	neg.f32 	%f156, %f154;
	div.rn.f32 	%f157, %f156, %f1;
	fma.rn.f32 	%f158, %f157, 0f3BBB989D, 0f3F000000;
	cvt.sat.f32.f32 	%f159, %f158;
	fma.rm.f32 	%f160, %f159, %f129, %f128;
	add.f32 	%f161, %f160, 0fCB40007F;
	neg.f32 	%f162, %f161;
	fma.rn.f32 	%f163, %f157, 0f3FB8AA3B, %f162;
	fma.rn.f32 	%f164, %f157, 0f32A57060, %f163;
	mov.b32 	%r45, %f160;
	shl.b32 	%r46, %r45, 23;
	mov.b32 	%f165, %r46;
	ex2.approx.ftz.f32 	%f166, %f164;
	mul.f32 	%f167, %f166, %f165;
	sub.f32 	%f168, %f138, %f167;
	neg.f32 	%f169, %f155;
	div.rn.f32 	%f170, %f169, %f2;
	fma.rn.f32 	%f171, %f170, 0f3BBB989D, 0f3F000000;
	cvt.sat.f32.f32 	%f172, %f171;
	fma.rm.f32 	%f173, %f172, %f129, %f128;
	add.f32 	%f174, %f173, 0fCB40007F;
	neg.f32 	%f175, %f174;
	fma.rn.f32 	%f176, %f170, 0f3FB8AA3B, %f175;
	fma.rn.f32 	%f177, %f170, 0f32A57060, %f176;
	mov.b32 	%r47, %f173;
	shl.b32 	%r48, %r47, 23;
	mov.b32 	%f178, %r48;
	ex2.approx.ftz.f32 	%f179, %f177;
	mul.f32 	%f180, %f179, %f178;
	sub.f32 	%f181, %f138, %f180;
	add.f32 	%f182, %f168, %f181;
	st.global.f32 	[%rd11+4], %f182;
	add.s32 	%r58, %r58, 2;
$L__BB0_7:
	and.b32  	%r49, %r13, 1;
	setp.eq.b32 	%p6, %r49, 1;
	not.pred 	%p7, %p6;
	@%p7 bra 	$L__BB0_9;
	add.s32 	%r50, %r58, %r1;
	mul.wide.s32 	%rd13, %r50, 4;
	add.s64 	%rd14, %rd2, %rd13;
	ld.global.f32 	%f183, [%rd14];
	add.s64 	%rd15, %rd1, %rd13;
	ld.global.f32 	%f184, [%rd15];
	neg.f32 	%f185, %f183;
	div.rn.f32 	%f186, %f185, %f1;
	fma.rn.f32 	%f187, %f186, 0f3BBB989D, 0f3F000000;
	cvt.sat.f32.f32 	%f188, %f187;
	mov.f32 	%f189, 0f4B400001;
	mov.f32 	%f190, 0f437C0000;
	fma.rm.f32 	%f191, %f188, %f190, %f189;
	add.f32 	%f192, %f191, 0fCB40007F;
	neg.f32 	%f193, %f192;
	fma.rn.f32 	%f194, %f186, 0f3FB8AA3B, %f193;
	fma.rn.f32 	%f195, %f186, 0f32A57060, %f194;
	mov.b32 	%r51, %f191;
	shl.b32 	%r52, %r51, 23;
	mov.b32 	%f196, %r52;
	ex2.approx.ftz.f32 	%f197, %f195;
	mul.f32 	%f198, %f197, %f196;
	mov.f32 	%f199, 0f3F800000;
	sub.f32 	%f200, %f199, %f198;
	neg.f32 	%f201, %f184;
	div.rn.f32 	%f202, %f201, %f2;
	fma.rn.f32 	%f203, %f202, 0f3BBB989D, 0f3F000000;
	cvt.sat.f32.f32 	%f204, %f203;
	fma.rm.f32 	%f205, %f204, %f190, %f189;
	add.f32 	%f206, %f205, 0fCB40007F;
	neg.f32 	%f207, %f206;
	fma.rn.f32 	%f208, %f202, 0f3FB8AA3B, %f207;
	fma.rn.f32 	%f209, %f202, 0f32A57060, %f208;
	mov.b32 	%r53, %f205;
	shl.b32 	%r54, %r53, 23;
	mov.b32 	%f210, %r54;
	ex2.approx.ftz.f32 	%f211, %f209;
	mul.f32 	%f212, %f211, %f210;
	sub.f32 	%f213, %f199, %f212;
	add.f32 	%f214, %f200, %f213;
	st.global.f32 	[%rd14], %f214;
$L__BB0_9:
	ret;

}


// ===== COMPILED SASS (sm_100) =====

	.target	sm_100

	.elftype	@"ET_EXEC"


//--------------------- .note.nv.tkinfo           --------------------------
	.section	.note.nv.tkinfo,"",@"SHT_NOTE"
	.sectionflags	@"SHF_NOTE_NV_TKINFO"
	.tkinfo
        /*0018*/ 	.word	0x00000002
        /*0030*/ 	.string	""
        /*0030*/ 	.string	"ptxas"
        /*0030*/ 	.string	"Cuda compilation tools, release 13.0, V13.0.88"
        /*0030*/ 	.string	"Build cuda_13.0.r13.0/compiler.36424714_0"
        /*0030*/ 	.string	"-arch sm_100 -m 64 "



//--------------------- .note.nv.cuinfo           --------------------------
	.section	.note.nv.cuinfo,"",@"SHT_NOTE"
	.sectionflags	@"SHF_NOTE_NV_CUINFO"
        /*0018*/ 	.short	0x0002
        /*001a*/ 	.short	0x0064
        /*001c*/ 	.short	0x0082
	.zero		2


//--------------------- .nv.info                  --------------------------
	.section	.nv.info,"",@"SHT_CUDA_INFO"
	.align	4


	//----- nvinfo : EIATTR_REGCOUNT
	.align		4
        /*0000*/ 	.byte	0x04, 0x2f
        /*0002*/ 	.short	(.L_1 - .L_0)
	.align		4
.L_0:
        /*0004*/ 	.word	index@(_Z11combineCostPfS_ffiii)
        /*0008*/ 	.word	0x0000001b


	//----- nvinfo : EIATTR_FRAME_SIZE
	.align		4
.L_1:
        /*000c*/ 	.byte	0x04, 0x11
        /*000e*/ 	.short	(.L_3 - .L_2)
	.align		4
.L_2:
        /*0010*/ 	.word	index@($__internal_0_$__cuda_sm3x_div_rn_noftz_f32_slowpath)
        /*0014*/ 	.word	0x00000000


	//----- nvinfo : EIATTR_FRAME_SIZE
	.align		4
.L_3:
        /*0018*/ 	.byte	0x04, 0x11
        /*001a*/ 	.short	(.L_5 - .L_4)
	.align		4
.L_4:
        /*001c*/ 	.word	index@(_Z11combineCostPfS_ffiii)
        /*0020*/ 	.word	0x00000000


	//----- nvinfo : EIATTR_MIN_STACK_SIZE
	.align		4
.L_5:
        /*0024*/ 	.byte	0x04, 0x12
        /*0026*/ 	.short	(.L_7 - .L_6)
	.align		4
.L_6:
        /*0028*/ 	.word	index@(_Z11combineCostPfS_ffiii)
        /*002c*/ 	.word	0x00000000
.L_7:


//--------------------- .nv.compat                --------------------------
	.section	.nv.compat,"",@"SHT_CUDA_COMPAT_INFO"
	.align	4
        /*0000*/ 	.byte	0x02, 0x09, 0x00, 0x00, 0x02, 0x02, 0x01, 0x00, 0x02, 0x05, 0x05, 0x00, 0x03, 0x07, 0x01, 0x01
        /*0010*/ 	.byte	0x02, 0x03, 0x00, 0x00, 0x02, 0x06, 0x01, 0x00, 0x04, 0x0b, 0x08, 0x00, 0x01, 0x00, 0x00, 0x00
        /*0020*/ 	.byte	0x00, 0x00, 0x00, 0x00


//--------------------- .nv.info._Z11combineCostPfS_ffiii --------------------------
	.section	.nv.info._Z11combineCostPfS_ffiii,"",@"SHT_CUDA_INFO"
	.sectionflags	@""
	.align	4


	//----- nvinfo : EIATTR_CUDA_API_VERSION
	.align		4
        /*0000*/ 	.byte	0x04, 0x37
        /*0002*/ 	.short	(.L_9 - .L_8)
.L_8:
        /*0004*/ 	.word	0x00000082


	//----- nvinfo : EIATTR_KPARAM_INFO
	.align		4
.L_9:
        /*0008*/ 	.byte	0x04, 0x17
        /*000a*/ 	.short	(.L_11 - .L_10)
.L_10:
        /*000c*/ 	.word	0x00000000
        /*0010*/ 	.short	0x0006
        /*0012*/ 	.short	0x0020
        /*0014*/ 	.byte	0x00, 0xf0, 0x11, 0x00


	//----- nvinfo : EIATTR_KPARAM_INFO
	.align		4
.L_11:
        /*0018*/ 	.byte	0x04, 0x17
        /*001a*/ 	.short	(.L_13 - .L_12)
.L_12:
        /*001c*/ 	.word	0x00000000
        /*0020*/ 	.short	0x0005
        /*0022*/ 	.short	0x001c
        /*0024*/ 	.byte	0x00, 0xf0, 0x11, 0x00


	//----- nvinfo : EIATTR_KPARAM_INFO
	.align		4
.L_13:
        /*0028*/ 	.byte	0x04, 0x17
        /*002a*/ 	.short	(.L_15 - .L_14)
.L_14:
        /*002c*/ 	.word	0x00000000
        /*0030*/ 	.short	0x0004
        /*0032*/ 	.short	0x0018
        /*0034*/ 	.byte	0x00, 0xf0, 0x11, 0x00


	//----- nvinfo : EIATTR_KPARAM_INFO
	.align		4
.L_15:
        /*0038*/ 	.byte	0x04, 0x17
        /*003a*/ 	.short	(.L_17 - .L_16)
.L_16:
        /*003c*/ 	.word	0x00000000
        /*0040*/ 	.short	0x0003
        /*0042*/ 	.short	0x0014
        /*0044*/ 	.byte	0x00, 0xf0, 0x11, 0x00


	//----- nvinfo : EIATTR_KPARAM_INFO
	.align		4
.L_17:
        /*0048*/ 	.byte	0x04, 0x17
        /*004a*/ 	.short	(.L_19 - .L_18)
.L_18:
        /*004c*/ 	.word	0x00000000
        /*0050*/ 	.short	0x0002
        /*0052*/ 	.short	0x0010
        /*0054*/ 	.byte	0x00, 0xf0, 0x11, 0x00


	//----- nvinfo : EIATTR_KPARAM_INFO
	.align		4
.L_19:
        /*0058*/ 	.byte	0x04, 0x17
        /*005a*/ 	.short	(.L_21 - .L_20)
.L_20:
        /*005c*/ 	.word	0x00000000
        /*0060*/ 	.short	0x0001
        /*0062*/ 	.short	0x0008
        /*0064*/ 	.byte	0x00, 0xf5, 0x21, 0x00


	//----- nvinfo : EIATTR_KPARAM_INFO
	.align		4
.L_21:
        /*0068*/ 	.byte	0x04, 0x17
        /*006a*/ 	.short	(.L_23 - .L_22)
.L_22:
        /*006c*/ 	.word	0x00000000
        /*0070*/ 	.short	0x0000
        /*0072*/ 	.short	0x0000
        /*0074*/ 	.byte	0x00, 0xf5, 0x21, 0x00


	//----- nvinfo : EIATTR_SPARSE_MMA_MASK
	.align		4
.L_23:
        /*0078*/ 	.byte	0x03, 0x50
        /*007a*/ 	.short	0x0000


	//----- nvinfo : EIATTR_MAXREG_COUNT
	.align		4
        /*007c*/ 	.byte	0x03, 0x1b
        /*007e*/ 	.short	0x00ff


	//----- nvinfo : EIATTR_MERCURY_ISA_VERSION
	.align		4
        /*0080*/ 	.byte	0x03, 0x5f
        /*0082*/ 	.short	0x0101


	//----- nvinfo : EIATTR_VRC_CTA_INIT_COUNT
	.align		4
        /*0084*/ 	.byte	0x02, 0x4a
	.zero		1
	.zero		1


	//----- nvinfo : EIATTR_EXIT_INSTR_OFFSETS
	.align		4
        /*0088*/ 	.byte	0x04, 0x1c
        /*008a*/ 	.short	(.L_25 - .L_24)


	//   ....[0]....
.L_24:
        /*008c*/ 	.word	0x00000030


	//   ....[1]....
        /*0090*/ 	.word	0x00001010


	//   ....[2]....
        /*0094*/ 	.word	0x000017d0


	//   ....[3]....
        /*0098*/ 	.word	0x00001bb0


	//----- nvinfo : EIATTR_CRS_STACK_SIZE
	.align		4
.L_25:
        /*009c*/ 	.byte	0x04, 0x1e
        /*009e*/ 	.short	(.L_27 - .L_26)
.L_26:
        /*00a0*/ 	.word	0x00000000


	//----- nvinfo : EIATTR_CBANK_PARAM_SIZE
	.align		4
.L_27:
        /*00a4*/ 	.byte	0x03, 0x19
        /*00a6*/ 	.short	0x0024


	//----- nvinfo : EIATTR_PARAM_CBANK
	.align		4
        /*00a8*/ 	.byte	0x04, 0x0a
        /*00aa*/ 	.short	(.L_29 - .L_28)
	.align		4
.L_28:
        /*00ac*/ 	.word	index@(.nv.constant0._Z11combineCostPfS_ffiii)
        /*00b0*/ 	.short	0x0380
        /*00b2*/ 	.short	0x0024


	//----- nvinfo : EIATTR_SW_WAR
	.align		4
.L_29:
        /*00b4*/ 	.byte	0x04, 0x36
        /*00b6*/ 	.short	(.L_31 - .L_30)
.L_30:
        /*00b8*/ 	.word	0x00000008
.L_31:


//--------------------- .nv.callgraph             --------------------------
	.section	.nv.callgraph,"",@"SHT_CUDA_CALLGRAPH"
	.align	4
	.sectionentsize	8
	.align		4
        /*0000*/ 	.word	0x00000000
	.align		4
        /*0004*/ 	.word	0xffffffff
	.align		4
        /*0008*/ 	.word	0x00000000
	.align		4
        /*000c*/ 	.word	0xfffffffe
	.align		4
        /*0010*/ 	.word	0x00000000
	.align		4
        /*0014*/ 	.word	0xfffffffd
	.align		4
        /*0018*/ 	.word	0x00000000
	.align		4
        /*001c*/ 	.word	0xfffffffc


//--------------------- .text._Z11combineCostPfS_ffiii --------------------------
	.section	.text._Z11combineCostPfS_ffiii,"ax",@progbits
	.align	128
        .global         _Z11combineCostPfS_ffiii
        .type           _Z11combineCostPfS_ffiii,@function
        .size           _Z11combineCostPfS_ffiii,(.L_x_43 - _Z11combineCostPfS_ffiii)
        .other          _Z11combineCostPfS_ffiii,@"STO_CUDA_ENTRY STV_DEFAULT"
_Z11combineCostPfS_ffiii:
.text._Z11combineCostPfS_ffiii:
[----:B------:R-:W-:Y:S08]  /*0000*/  LDC R1, c[0x0][0x37c] ;  /* 0x0000df00ff017b82 */ /* 0x000ff00000000800 */
[----:B------:R-:W0:Y:S02]  /*0010*/  LDC R7, c[0x0][0x3a0] ;  /* 0x0000e800ff077b82 */ /* 0x000e240000000800 */
[----:B0-----:R-:W-:-:S13]  /*0020*/  ISETP.GE.AND P0, PT, R7, 0x1, PT ;  /* 0x000000010700780c */ /* 0x001fda0003f06270 */
[----:B------:R-:W-:Y:S05]  /*0030*/  @!P0 EXIT ;  /* 0x000000000000894d */ /* 0x000fea0003800000 */
[----:B------:R-:W0:Y:S01]  /*0040*/  S2R R0, SR_TID.Y ;  /* 0x0000000000007919 */ /* 0x000e220000002200 */
[----:B------:R-:W0:Y:S01]  /*0050*/  LDCU UR4, c[0x0][0x364] ;  /* 0x00006c80ff0477ac */ /* 0x000e220008000800 */
[C---:B------:R-:W-:Y:S01]  /*0060*/  ISETP.GE.U32.AND P0, PT, R7.reuse, 0x4, PT ;  /* 0x000000040700780c */ /* 0x040fe20003f06070 */
[----:B------:R-:W-:Y:S01]  /*0070*/  HFMA2 R11, -RZ, RZ, 0, 0 ;  /* 0x00000000ff0b7431 */ /* 0x000fe200000001ff */
[----:B------:R-:W0:Y:S01]  /*0080*/  S2R R3, SR_CTAID.Y ;  /* 0x0000000000037919 */ /* 0x000e220000002600 */
[----:B------:R-:W1:Y:S01]  /*0090*/  LDCU UR5, c[0x0][0x360] ;  /* 0x00006c00ff0577ac */ /* 0x000e620008000800 */
[----:B------:R-:W-:Y:S01]  /*00a0*/  LOP3.LUT R16, R7, 0x3, RZ, 0xc0, !PT ;  /* 0x0000000307107812 */ /* 0x000fe200078ec0ff */
[----:B------:R-:W1:Y:S01]  /*00b0*/  S2R R2, SR_TID.X ;  /* 0x0000000000027919 */ /* 0x000e620000002100 */
[----:B------:R-:W2:Y:S01]  /*00c0*/  LDCU UR6, c[0x0][0x39c] ;  /* 0x00007380ff0677ac */ /* 0x000ea20008000800 */
[----:B------:R-:W1:Y:S01]  /*00d0*/  S2R R5, SR_CTAID.X ;  /* 0x0000000000057919 */ /* 0x000e620000002500 */
[----:B------:R-:W3:Y:S01]  /*00e0*/  LDCU.64 UR12, c[0x0][0x358] ;  /* 0x00006b00ff0c77ac */ /* 0x000ee20008000a00 */
[----:B0-----:R-:W-:-:S02]  /*00f0*/  IMAD R0, R3, UR4, R0 ;  /* 0x0000000403007c24 */ /* 0x001fc4000f8e0200 */
[----:B-1----:R-:W-:-:S04]  /*0100*/  IMAD R3, R5, UR5, R2 ;  /* 0x0000000505037c24 */ /* 0x002fc8000f8e0202 */
[----:B--2---:R-:W-:-:S04]  /*0110*/  IMAD R0, R0, UR6, R3 ;  /* 0x0000000600007c24 */ /* 0x004fc8000f8e0203 */
[----:B------:R-:W-:Y:S01]  /*0120*/  IMAD R10, R0, R7, RZ ;  /* 0x00000007000a7224 */ /* 0x000fe200078e02ff */
[----:B---3--:R-:W-:Y:S06]  /*0130*/  @!P0 BRA `(.L_x_0) ;  /* 0x0000000c00b08947 */ /* 0x008fec0003800000 */
[----:B------:R-:W0:Y:S01]  /*0140*/  LDC R8, c[0x0][0x390] ;  /* 0x0000e400ff087b82 */ /* 0x000e220000000800 */
[----:B------:R-:W1:Y:S01]  /*0150*/  LDCU.128 UR8, c[0x0][0x380] ;  /* 0x00007000ff0877ac */ /* 0x000e620008000c00 */
[----:B------:R-:W-:Y:S02]  /*0160*/  LOP3.LUT R11, R7, 0x7ffffffc, RZ, 0xc0, !PT ;  /* 0x7ffffffc070b7812 */ /* 0x000fe400078ec0ff */
[----:B------:R-:W-:Y:S02]  /*0170*/  MOV R7, R10 ;  /* 0x0000000a00077202 */ /* 0x000fe40000000f00 */
[----:B------:R-:W-:Y:S02]  /*0180*/  IADD3 R6, PT, PT, -R11, RZ, RZ ;  /* 0x000000ff0b067210 */ /* 0x000fe40007ffe1ff */
[----:B------:R-:W2:Y:S01]  /*0190*/  LDC R9, c[0x0][0x394] ;  /* 0x0000e500ff097b82 */ /* 0x000ea20000000800 */
[----:B-1----:R-:W-:Y:S02]  /*01a0*/  UIADD3 UR6, UP0, UPT, UR8, 0x8, URZ ;  /* 0x0000000808067890 */ /* 0x002fe4000ff1e0ff */
[----:B------:R-:W-:-:S02]  /*01b0*/  UIADD3 UR4, UP1, UPT, UR10, 0x8, URZ ;  /* 0x000000080a047890 */ /* 0x000fc4000ff3e0ff */
[----:B------:R-:W-:Y:S02]  /*01c0*/  UIADD3.X UR7, UPT, UPT, URZ, UR9, URZ, UP0, !UPT ;  /* 0x00000009ff077290 */ /* 0x000fe400087fe4ff */
[----:B------:R-:W-:-:S12]  /*01d0*/  UIADD3.X UR5, UPT, UPT, URZ, UR11, URZ, UP1, !UPT ;  /* 0x0000000bff057290 */ /* 0x000fd80008ffe4ff */
.L_x_17:
[----:B-1----:R-:W-:Y:S02]  /*01e0*/  MOV R12, UR6 ;  /* 0x00000006000c7c02 */ /* 0x002fe40008000f00 */
[----:B------:R-:W-:-:S03]  /*01f0*/  MOV R13, UR7 ;  /* 0x00000007000d7c02 */ /* 0x000fc60008000f00 */
[----:B------:R-:W-:-:S05]  /*0200*/  IMAD.WIDE R12, R7, 0x4, R12 ;  /* 0x00000004070c7825 */ /* 0x000fca00078e020c */
[----:B------:R-:W3:Y:S01]  /*0210*/  LDG.E R3, desc[UR12][R12.64+-0x8] ;  /* 0xfffff80c0c037981 */ /* 0x000ee2000c1e1900 */
[----:B------:R-:W-:Y:S02]  /*0220*/  MOV R14, UR4 ;  /* 0x00000004000e7c02 */ /* 0x000fe40008000f00 */
[----:B------:R-:W-:-:S03]  /*0230*/  MOV R15, UR5 ;  /* 0x00000005000f7c02 */ /* 0x000fc60008000f00 */
[----:B------:R-:W-:-:S05]  /*0240*/  IMAD.WIDE R14, R7, 0x4, R14 ;  /* 0x00000004070e7825 */ /* 0x000fca00078e020e */
[----:B------:R1:W5:Y:S01]  /*0250*/  LDG.E R2, desc[UR12][R14.64+-0x8] ;  /* 0xfffff80c0e027981 */ /* 0x000362000c1e1900 */
[----:B0-----:R-:W0:Y:S01]  /*0260*/  MUFU.RCP R5, R8 ;  /* 0x0000000800057308 */ /* 0x001e220000001000 */
[----:B------:R-:W-:Y:S01]  /*0270*/  BSSY.RECONVERGENT B2, `(.L_x_1) ;  /* 0x000000d000027945 */ /* 0x000fe20003800200 */
[----:B0-----:R-:W-:-:S04]  /*0280*/  FFMA R0, R5, -R8, 1 ;  /* 0x3f80000005007423 */ /* 0x001fc80000000808 */
[----:B------:R-:W-:Y:S02]  /*0290*/  FFMA R0, R5, R0, R5 ;  /* 0x0000000005007223 */ /* 0x000fe40000000005 */
[----:B---3--:R-:W0:Y:S02]  /*02a0*/  FCHK P0, -R3, R8 ;  /* 0x0000000803007302 */ /* 0x008e240000000100 */
[----:B------:R-:W-:-:S04]  /*02b0*/  FFMA R5, -R3, R0, RZ ;  /* 0x0000000003057223 */ /* 0x000fc800000001ff */
[----:B------:R-:W-:-:S04]  /*02c0*/  FFMA R4, R5, -R8, -R3 ;  /* 0x8000000805047223 */ /* 0x000fc80000000803 */
[----:B------:R-:W-:Y:S01]  /*02d0*/  FFMA R0, R0, R4, R5 ;  /* 0x0000000400007223 */ /* 0x000fe20000000005 */
[----:B01----:R-:W-:Y:S06]  /*02e0*/  @!P0 BRA `(.L_x_2) ;  /* 0x0000000000148947 */ /* 0x003fec0003800000 */
[----:B------:R-:W0:Y:S01]  /*02f0*/  LDCU UR8, c[0x0][0x390] ;  /* 0x00007200ff0877ac */ /* 0x000e220008000800 */
[----:B------:R-:W-:Y:S01]  /*0300*/  FADD R3, -R3, -RZ ;  /* 0x800000ff03037221 */ /* 0x000fe20000000100 */
[----:B------:R-:W-:Y:S02]  /*0310*/  MOV R18, 0x340 ;  /* 0x0000034000127802 */ /* 0x000fe40000000f00 */
[----:B0-----:R-:W-:-:S07]  /*0320*/  MOV R0, UR8 ;  /* 0x0000000800007c02 */ /* 0x001fce0008000f00 */
[----:B--2--5:R-:W-:Y:S05]  /*0330*/  CALL.REL.NOINC `($__internal_0_$__cuda_sm3x_div_rn_noftz_f32_slowpath) ;  /* 0x0000001800207944 */ /* 0x024fea0003c00000 */
.L_x_2:
[----:B------:R-:W-:Y:S05]  /*0340*/  BSYNC.RECONVERGENT B2 ;  /* 0x0000000000027941 */ /* 0x000fea0003800200 */
.L_x_1:
[----:B------:R-:W-:Y:S01]  /*0350*/  HFMA2 R3, -RZ, RZ, 0.96630859375, -0.0022525787353515625 ;  /* 0x3bbb989dff037431 */ /* 0x000fe200000001ff */
[----:B------:R-:W-:Y:S01]  /*0360*/  MOV R18, 0x437c0000 ;  /* 0x437c000000127802 */ /* 0x000fe20000000f00 */
[----:B--2---:R-:W0:Y:S01]  /*0370*/  MUFU.RCP R4, R9 ;  /* 0x0000000900047308 */ /* 0x004e220000001000 */
[----:B------:R-:W-:Y:S02]  /*0380*/  BSSY.RECONVERGENT B2, `(.L_x_3) ;  /* 0x0000015000027945 */ /* 0x000fe40003800200 */
[----:B------:R-:W-:-:S05]  /*0390*/  FFMA.SAT R3, R0, R3, 0.5 ;  /* 0x3f00000000037423 */ /* 0x000fca0000002003 */
[----:B-----5:R-:W-:Y:S01]  /*03a0*/  FCHK P0, -R2, R9 ;  /* 0x0000000902007302 */ /* 0x020fe20000000100 */
[----:B------:R-:W-:-:S04]  /*03b0*/  FFMA.RM R3, R3, R18, 12582913 ;  /* 0x4b40000103037423 */ /* 0x000fc80000004012 */
[C---:B------:R-:W-:Y:S01]  /*03c0*/  FADD R5, R3.reuse, -12583039 ;  /* 0xcb40007f03057421 */ /* 0x040fe20000000000 */
[----:B0-----:R-:W-:Y:S01]  /*03d0*/  FFMA R17, R4, -R9, 1 ;  /* 0x3f80000004117423 */ /* 0x001fe20000000809 */
[----:B------:R-:W-:Y:S02]  /*03e0*/  SHF.L.U32 R20, R3, 0x17, RZ ;  /* 0x0000001703147819 */ /* 0x000fe400000006ff */
[----:B------:R-:W-:Y:S01]  /*03f0*/  FFMA R5, R0, 1.4426950216293334961, -R5 ;  /* 0x3fb8aa3b00057823 */ /* 0x000fe20000000805 */
[----:B------:R-:W-:-:S03]  /*0400*/  FFMA R17, R4, R17, R4 ;  /* 0x0000001104117223 */ /* 0x000fc60000000004 */
[----:B------:R-:W-:Y:S01]  /*0410*/  FFMA R5, R0, 1.925963033500011079e-08, R5 ;  /* 0x32a5706000057823 */ /* 0x000fe20000000005 */
[----:B------:R-:W-:-:S04]  /*0420*/  FFMA R0, -R2, R17, RZ ;  /* 0x0000001102007223 */ /* 0x000fc800000001ff */
[----:B------:R-:W-:Y:S01]  /*0430*/  FFMA R3, R0, -R9, -R2 ;  /* 0x8000000900037223 */ /* 0x000fe20000000802 */
[----:B------:R-:W0:Y:S03]  /*0440*/  MUFU.EX2 R5, R5 ;  /* 0x0000000500057308 */ /* 0x000e260000000800 */
[----:B------:R-:W-:Y:S01]  /*0450*/  FFMA R0, R17, R3, R0 ;  /* 0x0000000311007223 */ /* 0x000fe20000000000 */
[----:B0-----:R-:W-:Y:S01]  /*0460*/  FFMA R20, R20, -R5, 1 ;  /* 0x3f80000014147423 */ /* 0x001fe20000000805 */
[----:B------:R-:W-:Y:S06]  /*0470*/  @!P0 BRA `(.L_x_4) ;  /* 0x0000000000148947 */ /* 0x000fec0003800000 */
[----:B------:R-:W0:Y:S01]  /*0480*/  LDCU UR8, c[0x0][0x394] ;  /* 0x00007280ff0877ac */ /* 0x000e220008000800 */
[----:B------:R-:W-:Y:S01]  /*0490*/  FADD R3, -R2, -RZ ;  /* 0x800000ff02037221 */ /* 0x000fe20000000100 */
[----:B------:R-:W-:Y:S02]  /*04a0*/  MOV R18, 0x4d0 ;  /* 0x000004d000127802 */ /* 0x000fe40000000f00 */
[----:B0-----:R-:W-:-:S07]  /*04b0*/  MOV R0, UR8 ;  /* 0x0000000800007c02 */ /* 0x001fce0008000f00 */
[----:B------:R-:W-:Y:S05]  /*04c0*/  CALL.REL.NOINC `($__internal_0_$__cuda_sm3x_div_rn_noftz_f32_slowpath) ;  /* 0x0000001400bc7944 */ /* 0x000fea0003c00000 */
.L_x_4:
[----:B------:R-:W-:Y:S05]  /*04d0*/  BSYNC.RECONVERGENT B2 ;  /* 0x0000000000027941 */ /* 0x000fea0003800200 */
.L_x_3:
[----:B------:R-:W-:Y:S01]  /*04e0*/  HFMA2 R3, -RZ, RZ, 0.96630859375, -0.0022525787353515625 ;  /* 0x3bbb989dff037431 */ /* 0x000fe200000001ff */
[----:B------:R-:W-:Y:S01]  /*04f0*/  MOV R5, 0x437c0000 ;  /* 0x437c000000057802 */ /* 0x000fe20000000f00 */
[----:B------:R-:W2:Y:S03]  /*0500*/  LDG.E R4, desc[UR12][R12.64+-0x4] ;  /* 0xfffffc0c0c047981 */ /* 0x000ea6000c1e1900 */
[----:B------:R-:W-:-:S04]  /*0510*/  FFMA.SAT R2, R0, R3, 0.5 ;  /* 0x3f00000000027423 */ /* 0x000fc80000002003 */
[----:B------:R-:W-:-:S04]  /*0520*/  FFMA.RM R2, R2, R5, 12582913 ;  /* 0x4b40000102027423 */ /* 0x000fc80000004005 */
[----:B------:R-:W-:-:S04]  /*0530*/  FADD R3, R2, -12583039 ;  /* 0xcb40007f02037421 */ /* 0x000fc80000000000 */
[----:B------:R-:W-:-:S04]  /*0540*/  FFMA R3, R0, 1.4426950216293334961, -R3 ;  /* 0x3fb8aa3b00037823 */ /* 0x000fc80000000803 */
[----:B------:R-:W-:-:S06]  /*0550*/  FFMA R3, R0, 1.925963033500011079e-08, R3 ;  /* 0x32a5706000037823 */ /* 0x000fcc0000000003 */
[----:B------:R-:W0:Y:S01]  /*0560*/  MUFU.EX2 R3, R3 ;  /* 0x0000000300037308 */ /* 0x000e220000000800 */
[----:B------:R-:W-:-:S05]  /*0570*/  SHF.L.U32 R2, R2, 0x17, RZ ;  /* 0x0000001702027819 */ /* 0x000fca00000006ff */
[----:B0-----:R-:W-:-:S04]  /*0580*/  FFMA R5, R2, -R3, 1 ;  /* 0x3f80000002057423 */ /* 0x001fc80000000803 */
[----:B------:R-:W-:-:S05]  /*0590*/  FADD R5, R20, R5 ;  /* 0x0000000514057221 */ /* 0x000fca0000000000 */
[----:B------:R0:W-:Y:S04]  /*05a0*/  STG.E desc[UR12][R12.64+-0x8], R5 ;  /* 0xfffff8050c007986 */ /* 0x0001e8000c10190c */
[----:B------:R0:W5:Y:S01]  /*05b0*/  LDG.E R20, desc[UR12][R14.64+-0x4] ;  /* 0xfffffc0c0e147981 */ /* 0x000162000c1e1900 */
[----:B------:R-:W1:Y:S01]  /*05c0*/  MUFU.RCP R17, R8 ;  /* 0x0000000800117308 */ /* 0x000e620000001000 */
[----:B------:R-:W-:Y:S01]  /*05d0*/  BSSY.RECONVERGENT B2, `(.L_x_5) ;  /* 0x000000d000027945 */ /* 0x000fe20003800200 */
[----:B-1----:R-:W-:-:S04]  /*05e0*/  FFMA R0, R17, -R8, 1 ;  /* 0x3f80000011007423 */ /* 0x002fc80000000808 */
[----:B------:R-:W-:Y:S02]  /*05f0*/  FFMA R0, R17, R0, R17 ;  /* 0x0000000011007223 */ /* 0x000fe40000000011 */
[----:B--2---:R-:W1:Y:S02]  /*0600*/  FCHK P0, -R4, R8 ;  /* 0x0000000804007302 */ /* 0x004e640000000100 */
[----:B------:R-:W-:-:S04]  /*0610*/  FFMA R3, R0, -R4, RZ ;  /* 0x8000000400037223 */ /* 0x000fc800000000ff */
[----:B------:R-:W-:-:S04]  /*0620*/  FFMA R2, R3, -R8, -R4 ;  /* 0x8000000803027223 */ /* 0x000fc80000000804 */
[----:B------:R-:W-:Y:S01]  /*0630*/  FFMA R0, R0, R2, R3 ;  /* 0x0000000200007223 */ /* 0x000fe20000000003 */
[----:B01----:R-:W-:Y:S06]  /*0640*/  @!P0 BRA `(.L_x_6) ;  /* 0x0000000000148947 */ /* 0x003fec0003800000 */
[----:B------:R-:W0:Y:S01]  /*0650*/  LDCU UR8, c[0x0][0x390] ;  /* 0x00007200ff0877ac */ /* 0x000e220008000800 */
[----:B------:R-:W-:Y:S01]  /*0660*/  FADD R3, -R4, -RZ ;  /* 0x800000ff04037221 */ /* 0x000fe20000000100 */
[----:B------:R-:W-:Y:S02]  /*0670*/  MOV R18, 0x6a0 ;  /* 0x000006a000127802 */ /* 0x000fe40000000f00 */
[----:B0-----:R-:W-:-:S07]  /*0680*/  MOV R0, UR8 ;  /* 0x0000000800007c02 */ /* 0x001fce0008000f00 */
[----:B-----5:R-:W-:Y:S05]  /*0690*/  CALL.REL.NOINC `($__internal_0_$__cuda_sm3x_div_rn_noftz_f32_slowpath) ;  /* 0x0000001400487944 */ /* 0x020fea0003c00000 */
.L_x_6:
[----:B------:R-:W-:Y:S05]  /*06a0*/  BSYNC.RECONVERGENT B2 ;  /* 0x0000000000027941 */ /* 0x000fea0003800200 */
.L_x_5:
[----:B------:R-:W-:Y:S01]  /*06b0*/  HFMA2 R3, -RZ, RZ, 0.96630859375, -0.0022525787353515625 ;  /* 0x3bbb989dff037431 */ /* 0x000fe200000001ff */
[----:B------:R-:W-:Y:S01]  /*06c0*/  MOV R5, 0x437c0000 ;  /* 0x437c000000057802 */ /* 0x000fe20000000f00 */
[----:B------:R-:W0:Y:S01]  /*06d0*/  MUFU.RCP R4, R9 ;  /* 0x0000000900047308 */ /* 0x000e220000001000 */
[----:B------:R-:W-:Y:S02]  /*06e0*/  BSSY.RECONVERGENT B2, `(.L_x_7) ;  /* 0x0000015000027945 */ /* 0x000fe40003800200 */
[----:B------:R-:W-:-:S05]  /*06f0*/  FFMA.SAT R2, R0, R3, 0.5 ;  /* 0x3f00000000027423 */ /* 0x000fca0000002003 */
[----:B-----5:R-:W-:Y:S01]  /*0700*/  FCHK P0, -R20, R9 ;  /* 0x0000000914007302 */ /* 0x020fe20000000100 */
[----:B------:R-:W-:-:S04]  /*0710*/  FFMA.RM R2, R2, R5, 12582913 ;  /* 0x4b40000102027423 */ /* 0x000fc80000004005 */
[C---:B------:R-:W-:Y:S01]  /*0720*/  FADD R3, R2.reuse, -12583039 ;  /* 0xcb40007f02037421 */ /* 0x040fe20000000000 */
[----:B------:R-:W-:-:S03]  /*0730*/  SHF.L.U32 R2, R2, 0x17, RZ ;  /* 0x0000001702027819 */ /* 0x000fc600000006ff */
[----:B------:R-:W-:-:S04]  /*0740*/  FFMA R3, R0, 1.4426950216293334961, -R3 ;  /* 0x3fb8aa3b00037823 */ /* 0x000fc80000000803 */
[----:B------:R-:W-:Y:S01]  /*0750*/  FFMA R0, R0, 1.925963033500011079e-08, R3 ;  /* 0x32a5706000007823 */ /* 0x000fe20000000003 */
[----:B0-----:R-:W-:-:S03]  /*0760*/  FFMA R3, R4, -R9, 1 ;  /* 0x3f80000004037423 */ /* 0x001fc60000000809 */
[----:B------:R0:W1:Y:S01]  /*0770*/  MUFU.EX2 R5, R0 ;  /* 0x0000000000057308 */ /* 0x0000620000000800 */
[----:B------:R-:W-:-:S04]  /*0780*/  FFMA R3, R4, R3, R4 ;  /* 0x0000000304037223 */ /* 0x000fc80000000004 */
[----:B------:R-:W-:-:S04]  /*0790*/  FFMA R4, R3, -R20, RZ ;  /* 0x8000001403047223 */ /* 0x000fc800000000ff */
[----:B------:R-:W-:-:S04]  /*07a0*/  FFMA R17, R4, -R9, -R20 ;  /* 0x8000000904117223 */ /* 0x000fc80000000814 */
[----:B0-----:R-:W-:Y:S01]  /*07b0*/  FFMA R0, R3, R17, R4 ;  /* 0x0000001103007223 */ /* 0x001fe20000000004 */
[----:B-1----:R-:W-:Y:S01]  /*07c0*/  FFMA R2, R2, -R5, 1 ;  /* 0x3f80000002027423 */ /* 0x002fe20000000805 */
[----:B------:R-:W-:Y:S06]  /*07d0*/  @!P0 BRA `(.L_x_8) ;  /* 0x0000000000148947 */ /* 0x000fec0003800000 */
[----:B------:R-:W0:Y:S01]  /*07e0*/  LDCU UR8, c[0x0][0x394] ;  /* 0x00007280ff0877ac */ /* 0x000e220008000800 */
[----:B------:R-:W-:Y:S01]  /*07f0*/  FADD R3, -R20, -RZ ;  /* 0x800000ff14037221 */ /* 0x000fe20000000100 */
[----:B------:R-:W-:Y:S02]  /*0800*/  MOV R18, 0x830 ;  /* 0x0000083000127802 */ /* 0x000fe40000000f00 */
[----:B0-----:R-:W-:-:S07]  /*0810*/  MOV R0, UR8 ;  /* 0x0000000800007c02 */ /* 0x001fce0008000f00 */
[----:B------:R-:W-:Y:S05]  /*0820*/  CALL.REL.NOINC `($__internal_0_$__cuda_sm3x_div_rn_noftz_f32_slowpath) ;  /* 0x0000001000e47944 */ /* 0x000fea0003c00000 */
.L_x_8:
[----:B------:R-:W-:Y:S05]  /*0830*/  BSYNC.RECONVERGENT B2 ;  /* 0x0000000000027941 */ /* 0x000fea0003800200 */
.L_x_7:
[----:B------:R-:W-:Y:S01]  /*0840*/  HFMA2 R3, -RZ, RZ, 0.96630859375, -0.0022525787353515625 ;  /* 0x3bbb989dff037431 */ /* 0x000fe200000001ff */
[----:B------:R-:W-:-:S04]  /*0850*/  MOV R4, 0x437c0000 ;  /* 0x437c000000047802 */ /* 0x000fc80000000f00 */
[----:B------:R-:W-:-:S04]  /*0860*/  FFMA.SAT R3, R0, R3, 0.5 ;  /* 0x3f00000000037423 */ /* 0x000fc80000002003 */
[----:B------:R-:W-:Y:S02]  /*0870*/  FFMA.RM R3, R3, R4, 12582913 ;  /* 0x4b40000103037423 */ /* 0x000fe40000004004 */
[----:B------:R-:W2:Y:S02]  /*0880*/  LDG.E R4, desc[UR12][R12.64] ;  /* 0x0000000c0c047981 */ /* 0x000ea4000c1e1900 */
[----:B------:R-:W-:-:S04]  /*0890*/  FADD R5, R3, -12583039 ;  /* 0xcb40007f03057421 */ /* 0x000fc80000000000 */
[----:B------:R-:W-:-:S04]  /*08a0*/  FFMA R5, R0, 1.4426950216293334961, -R5 ;  /* 0x3fb8aa3b00057823 */ /* 0x000fc80000000805 */
[----:B------:R-:W-:-:S04]  /*08b0*/  FFMA R5, R0, 1.925963033500011079e-08, R5 ;  /* 0x32a5706000057823 */ /* 0x000fc80000000005 */
        /* <DEDUP_REMOVED lines=20> */
.L_x_10:
[----:B------:R-:W-:Y:S05]  /*0a00*/  BSYNC.RECONVERGENT B2 ;  /* 0x0000000000027941 */ /* 0x000fea0003800200 */
.L_x_9:
        /* <DEDUP_REMOVED lines=24> */
.L_x_12:
[----:B------:R-:W-:Y:S05]  /*0b90*/  BSYNC.RECONVERGENT B2 ;  /* 0x0000000000027941 */ /* 0x000fea0003800200 */
.L_x_11:
        /* <DEDUP_REMOVED lines=28> */
.L_x_14:
[----:B------:R-:W-:Y:S05]  /*0d60*/  BSYNC.RECONVERGENT B2 ;  /* 0x0000000000027941 */ /* 0x000fea0003800200 */
.L_x_13:
        /* <DEDUP_REMOVED lines=24> */
.L_x_16:
[----:B------:R-:W-:Y:S05]  /*0ef0*/  BSYNC.RECONVERGENT B2 ;  /* 0x0000000000027941 */ /* 0x000fea0003800200 */
.L_x_15:
[----:B------:R-:W-:Y:S01]  /*0f00*/  HFMA2 R3, -RZ, RZ, 0.96630859375, -0.0022525787353515625 ;  /* 0x3bbb989dff037431 */ /* 0x000fe200000001ff */
[----:B------:R-:W-:Y:S02]  /*0f10*/  MOV R4, 0x437c0000 ;  /* 0x437c000000047802 */ /* 0x000fe40000000f00 */
[----:B------:R-:W-:Y:S02]  /*0f20*/  IADD3 R6, PT, PT, R6, 0x4, RZ ;  /* 0x0000000406067810 */ /* 0x000fe40007ffe0ff */
[----:B------:R-:W-:Y:S02]  /*0f30*/  IADD3 R7, PT, PT, R7, 0x4, RZ ;  /* 0x0000000407077810 */ /* 0x000fe40007ffe0ff */
[----:B------:R-:W-:Y:S01]  /*0f40*/  ISETP.NE.AND P0, PT, R6, RZ, PT ;  /* 0x000000ff0600720c */ /* 0x000fe20003f05270 */
[----:B------:R-:W-:-:S04]  /*0f50*/  FFMA.SAT R3, R0, R3, 0.5 ;  /* 0x3f00000000037423 */ /* 0x000fc80000002003 */
[----:B------:R-:W-:-:S04]  /*0f60*/  FFMA.RM R3, R3, R4, 12582913 ;  /* 0x4b40000103037423 */ /* 0x000fc80000004004 */
[C---:B------:R-:W-:Y:S01]  /*0f70*/  FADD R5, R3.reuse, -12583039 ;  /* 0xcb40007f03057421 */ /* 0x040fe20000000000 */
[----:B------:R-:W-:-:S03]  /*0f80*/  SHF.L.U32 R3, R3, 0x17, RZ ;  /* 0x0000001703037819 */ /* 0x000fc600000006ff */
[----:B------:R-:W-:-:S04]  /*0f90*/  FFMA R5, R0, 1.4426950216293334961, -R5 ;  /* 0x3fb8aa3b00057823 */ /* 0x000fc80000000805 */
[----:B------:R-:W-:-:S04]  /*0fa0*/  FFMA R5, R0, 1.925963033500011079e-08, R5 ;  /* 0x32a5706000057823 */ /* 0x000fc80000000005 */
[----:B------:R-:W0:Y:S02]  /*0fb0*/  MUFU.EX2 R0, R5 ;  /* 0x0000000500007308 */ /* 0x000e240000000800 */
[----:B0-----:R-:W-:-:S04]  /*0fc0*/  FFMA R3, R3, -R0, 1 ;  /* 0x3f80000003037423 */ /* 0x001fc80000000800 */
[----:B------:R-:W-:-:S05]  /*0fd0*/  FADD R3, R2, R3 ;  /* 0x0000000302037221 */ /* 0x000fca0000000000 */
[----:B------:R1:W-:Y:S01]  /*0fe0*/  STG.E desc[UR12][R12.64+0x4], R3 ;  /* 0x000004030c007986 */ /* 0x0003e2000c10190c */
[----:B------:R-:W-:Y:S05]  /*0ff0*/  @P0 BRA `(.L_x_17) ;  /* 0xfffffff000780947 */ /* 0x000fea000383ffff */
.L_x_0:
[----:B------:R-:W-:-:S13]  /*1000*/  ISETP.NE.AND P0, PT, R16, RZ, PT ;  /* 0x000000ff1000720c */ /* 0x000fda0003f05270 */
[----:B------:R-:W-:Y:S05]  /*1010*/  @!P0 EXIT ;  /* 0x000000000000894d */ /* 0x000fea0003800000 */
[----:B------:R-:W-:-:S13]  /*1020*/  ISETP.NE.AND P0, PT, R16, 0x1, PT ;  /* 0x000000011000780c */ /* 0x000fda0003f05270 */
[----:B------:R-:W-:Y:S05]  /*1030*/  @!P0 BRA `(.L_x_18) ;  /* 0x0000000400d88947 */ /* 0x000fea0003800000 */
[----:B------:R-:W0:Y:S01]  /*1040*/  LDC.64 R8, c[0x0][0x380] ;  /* 0x0000e000ff087b82 */ /* 0x000e220000000a00 */
[----:B-1----:R-:W-:-:S07]  /*1050*/  IADD3 R3, PT, PT, R10, R11, RZ ;  /* 0x0000000b0a037210 */ /* 0x002fce0007ffe0ff */
[----:B------:R-:W1:Y:S08]  /*1060*/  LDC.64 R12, c[0x0][0x388] ;  /* 0x0000e200ff0c7b82 */ /* 0x000e700000000a00 */
[----:B------:R-:W2:Y:S01]  /*1070*/  LDC R5, c[0x0][0x390] ;  /* 0x0000e400ff057b82 */ /* 0x000ea20000000800 */
[----:B0-----:R-:W-:-:S05]  /*1080*/  IMAD.WIDE R8, R3, 0x4, R8 ;  /* 0x0000000403087825 */ /* 0x001fca00078e0208 */
[----:B------:R-:W3:Y:S01]  /*1090*/  LDG.E R4, desc[UR12][R8.64] ;  /* 0x0000000c08047981 */ /* 0x000ee2000c1e1900 */
[----:B-1----:R-:W-:-:S05]  /*10a0*/  IMAD.WIDE R12, R3, 0x4, R12 ;  /* 0x00000004030c7825 */ /* 0x002fca00078e020c */
[----:B------:R0:W5:Y:S01]  /*10b0*/  LDG.E R6, desc[UR12][R12.64] ;  /* 0x0000000c0c067981 */ /* 0x000162000c1e1900 */
[----:B------:R-:W-:Y:S01]  /*10c0*/  BSSY.RECONVERGENT B2, `(.L_x_19) ;  /* 0x000000e000027945 */ /* 0x000fe20003800200 */
[----:B--2---:R-:W1:Y:S02]  /*10d0*/  MUFU.RCP R0, R5 ;  /* 0x0000000500007308 */ /* 0x004e640000001000 */
[----:B-1----:R-:W-:-:S04]  /*10e0*/  FFMA R3, R0, -R5, 1 ;  /* 0x3f80000000037423 */ /* 0x002fc80000000805 */
[----:B------:R-:W-:Y:S02]  /*10f0*/  FFMA R0, R0, R3, R0 ;  /* 0x0000000300007223 */ /* 0x000fe40000000000 */
[----:B---3--:R-:W1:Y:S02]  /*1100*/  FCHK P0, -R4, R5 ;  /* 0x0000000504007302 */ /* 0x008e640000000100 */
        /* <DEDUP_REMOVED lines=9> */
.L_x_20:
[----:B------:R-:W-:Y:S05]  /*11a0*/  BSYNC.RECONVERGENT B2 ;  /* 0x0000000000027941 */ /* 0x000fea0003800200 */
.L_x_19:
[----:B------:R-:W0:Y:S01]  /*11b0*/  LDC R15, c[0x0][0x394] ;  /* 0x0000e500ff0f7b82 */ /* 0x000e220000000800 */
[----:B------:R-:W-:Y:S01]  /*11c0*/  HFMA2 R3, -RZ, RZ, 0.96630859375, -0.0022525787353515625 ;  /* 0x3bbb989dff037431 */ /* 0x000fe200000001ff */
[----:B------:R-:W-:Y:S01]  /*11d0*/  MOV R5, 0x437c0000 ;  /* 0x437c000000057802 */ /* 0x000fe20000000f00 */
[----:B------:R-:W-:Y:S03]  /*11e0*/  BSSY.RECONVERGENT B2, `(.L_x_21) ;  /* 0x0000016000027945 */ /* 0x000fe60003800200 */
[----:B------:R-:W-:-:S04]  /*11f0*/  FFMA.SAT R2, R0, R3, 0.5 ;  /* 0x3f00000000027423 */ /* 0x000fc80000002003 */
[----:B------:R-:W-:-:S04]  /*1200*/  FFMA.RM R2, R2, R5, 12582913 ;  /* 0x4b40000102027423 */ /* 0x000fc80000004005 */
[C---:B------:R-:W-:Y:S01]  /*1210*/  FADD R3, R2.reuse, -12583039 ;  /* 0xcb40007f02037421 */ /* 0x040fe20000000000 */
[----:B------:R-:W-:-:S03]  /*1220*/  SHF.L.U32 R2, R2, 0x17, RZ ;  /* 0x0000001702027819 */ /* 0x000fc600000006ff */
[C---:B------:R-:W-:Y:S01]  /*1230*/  FFMA R3, R0.reuse, 1.4426950216293334961, -R3 ;  /* 0x3fb8aa3b00037823 */ /* 0x040fe20000000803 */
[----:B0-----:R-:W0:Y:S03]  /*1240*/  MUFU.RCP R4, R15 ;  /* 0x0000000f00047308 */ /* 0x001e260000001000 */
[----:B------:R-:W-:-:S05]  /*1250*/  FFMA R0, R0, 1.925963033500011079e-08, R3 ;  /* 0x32a5706000007823 */ /* 0x000fca0000000003 */
[----:B------:R-:W1:Y:S08]  /*1260*/  MUFU.EX2 R5, R0 ;  /* 0x0000000000057308 */ /* 0x000e700000000800 */
[----:B-----5:R-:W2:Y:S01]  /*1270*/  FCHK P0, -R6, R15 ;  /* 0x0000000f06007302 */ /* 0x020ea20000000100 */
[----:B0-----:R-:W-:-:S04]  /*1280*/  FFMA R3, R4, -R15, 1 ;  /* 0x3f80000004037423 */ /* 0x001fc8000000080f */
[----:B------:R-:W-:-:S04]  /*1290*/  FFMA R3, R4, R3, R4 ;  /* 0x0000000304037223 */ /* 0x000fc80000000004 */
[----:B------:R-:W-:Y:S01]  /*12a0*/  FFMA R4, R3, -R6, RZ ;  /* 0x8000000603047223 */ /* 0x000fe200000000ff */
[----:B-1----:R-:W-:-:S03]  /*12b0*/  FFMA R2, R2, -R5, 1 ;  /* 0x3f80000002027423 */ /* 0x002fc60000000805 */
[----:B------:R-:W-:-:S04]  /*12c0*/  FFMA R7, R4, -R15, -R6 ;  /* 0x8000000f04077223 */ /* 0x000fc80000000806 */
[----:B------:R-:W-:Y:S01]  /*12d0*/  FFMA R0, R3, R7, R4 ;  /* 0x0000000703007223 */ /* 0x000fe20000000004 */
[----:B--2---:R-:W-:Y:S06]  /*12e0*/  @!P0 BRA `(.L_x_22) ;  /* 0x0000000000148947 */ /* 0x004fec0003800000 */
[----:B------:R-:W0:Y:S01]  /*12f0*/  LDCU UR4, c[0x0][0x394] ;  /* 0x00007280ff0477ac */ /* 0x000e220008000800 */
[----:B------:R-:W-:Y:S01]  /*1300*/  FADD R3, -R6, -RZ ;  /* 0x800000ff06037221 */ /* 0x000fe20000000100 */
[----:B------:R-:W-:Y:S02]  /*1310*/  MOV R18, 0x1340 ;  /* 0x0000134000127802 */ /* 0x000fe40000000f00 */
[----:B0-----:R-:W-:-:S07]  /*1320*/  MOV R0, UR4 ;  /* 0x0000000400007c02 */ /* 0x001fce0008000f00 */
[----:B------:R-:W-:Y:S05]  /*1330*/  CALL.REL.NOINC `($__internal_0_$__cuda_sm3x_div_rn_noftz_f32_slowpath) ;  /* 0x0000000800207944 */ /* 0x000fea0003c00000 */
.L_x_22:
[----:B------:R-:W-:Y:S05]  /*1340*/  BSYNC.RECONVERGENT B2 ;  /* 0x0000000000027941 */ /* 0x000fea0003800200 */
.L_x_21:
[----:B------:R-:W-:Y:S01]  /*1350*/  HFMA2 R3, -RZ, RZ, 0.96630859375, -0.0022525787353515625 ;  /* 0x3bbb989dff037431 */ /* 0x000fe200000001ff */
[----:B------:R-:W-:Y:S01]  /*1360*/  MOV R4, 0x437c0000 ;  /* 0x437c000000047802 */ /* 0x000fe20000000f00 */
[----:B------:R-:W2:Y:S01]  /*1370*/  LDG.E R6, desc[UR12][R8.64+0x4] ;  /* 0x0000040c08067981 */ /* 0x000ea2000c1e1900 */
[----:B------:R-:W0:Y:S02]  /*1380*/  LDC R7, c[0x0][0x390] ;  /* 0x0000e400ff077b82 */ /* 0x000e240000000800 */
[----:B------:R-:W-:-:S04]  /*1390*/  FFMA.SAT R3, R0, R3, 0.5 ;  /* 0x3f00000000037423 */ /* 0x000fc80000002003 */
[----:B------:R-:W-:-:S04]  /*13a0*/  FFMA.RM R3, R3, R4, 12582913 ;  /* 0x4b40000103037423 */ /* 0x000fc80000004004 */
[----:B------:R-:W-:-:S04]  /*13b0*/  FADD R5, R3, -12583039 ;  /* 0xcb40007f03057421 */ /* 0x000fc80000000000 */
[----:B------:R-:W-:-:S04]  /*13c0*/  FFMA R5, R0, 1.4426950216293334961, -R5 ;  /* 0x3fb8aa3b00057823 */ /* 0x000fc80000000805 */
[----:B------:R-:W-:-:S04]  /*13d0*/  FFMA R5, R0, 1.925963033500011079e-08, R5 ;  /* 0x32a5706000057823 */ /* 0x000fc80000000005 */
[----:B------:R-:W1:Y:S01]  /*13e0*/  MUFU.EX2 R0, R5 ;  /* 0x0000000500007308 */ /* 0x000e620000000800 */
[----:B------:R-:W-:-:S05]  /*13f0*/  SHF.L.U32 R3, R3, 0x17, RZ ;  /* 0x0000001703037819 */ /* 0x000fca00000006ff */
[----:B-1----:R-:W-:-:S04]  /*1400*/  FFMA R3, R3, -R0, 1 ;  /* 0x3f80000003037423 */ /* 0x002fc80000000800 */
[----:B------:R-:W-:-:S05]  /*1410*/  FADD R3, R2, R3 ;  /* 0x0000000302037221 */ /* 0x000fca0000000000 */
[----:B------:R1:W-:Y:S04]  /*1420*/  STG.E desc[UR12][R8.64], R3 ;  /* 0x0000000308007986 */ /* 0x0003e8000c10190c */
[----:B------:R1:W5:Y:S01]  /*1430*/  LDG.E R2, desc[UR12][R12.64+0x4] ;  /* 0x0000040c0c027981 */ /* 0x000362000c1e1900 */
[----:B0-----:R-:W0:Y:S01]  /*1440*/  MUFU.RCP R0, R7 ;  /* 0x0000000700007308 */ /* 0x001e220000001000 */
[----:B------:R-:W-:Y:S01]  /*1450*/  BSSY.RECONVERGENT B2, `(.L_x_23) ;  /* 0x000000d000027945 */ /* 0x000fe20003800200 */
[----:B0-----:R-:W-:-:S04]  /*1460*/  FFMA R15, R0, -R7, 1 ;  /* 0x3f800000000f7423 */ /* 0x001fc80000000807 */
[----:B------:R-:W-:Y:S02]  /*1470*/  FFMA R0, R0, R15, R0 ;  /* 0x0000000f00007223 */ /* 0x000fe40000000000 */
[----:B--2---:R-:W0:Y:S02]  /*1480*/  FCHK P0, -R6, R7 ;  /* 0x0000000706007302 */ /* 0x004e240000000100 */
        /* <DEDUP_REMOVED lines=9> */
.L_x_24:
[----:B------:R-:W-:Y:S05]  /*1520*/  BSYNC.RECONVERGENT B2 ;  /* 0x0000000000027941 */ /* 0x000fea0003800200 */
.L_x_23:
[----:B------:R-:W0:Y:S01]  /*1530*/  LDC R13, c[0x0][0x394] ;  /* 0x0000e500ff0d7b82 */ /* 0x000e220000000800 */
[----:B------:R-:W-:Y:S01]  /*1540*/  HFMA2 R3, -RZ, RZ, 0.96630859375, -0.0022525787353515625 ;  /* 0x3bbb989dff037431 */ /* 0x000fe200000001ff */
[----:B------:R-:W-:Y:S01]  /*1550*/  MOV R4, 0x437c0000 ;  /* 0x437c000000047802 */ /* 0x000fe20000000f00 */
[----:B------:R-:W-:Y:S03]  /*1560*/  BSSY.RECONVERGENT B2, `(.L_x_25) ;  /* 0x0000016000027945 */ /* 0x000fe60003800200 */
[----:B------:R-:W-:-:S04]  /*1570*/  FFMA.SAT R3, R0, R3, 0.5 ;  /* 0x3f00000000037423 */ /* 0x000fc80000002003 */
[----:B------:R-:W-:-:S04]  /*1580*/  FFMA.RM R4, R3, R4, 12582913 ;  /* 0x4b40000103047423 */ /* 0x000fc80000004004 */
[----:B------:R-:W-:-:S04]  /*1590*/  FADD R3, R4, -12583039 ;  /* 0xcb40007f04037421 */ /* 0x000fc80000000000 */
[C---:B------:R-:W-:Y:S01]  /*15a0*/  FFMA R3, R0.reuse, 1.4426950216293334961, -R3 ;  /* 0x3fb8aa3b00037823 */ /* 0x040fe20000000803 */
[----:B0-----:R-:W0:Y:S03]  /*15b0*/  MUFU.RCP R6, R13 ;  /* 0x0000000d00067308 */ /* 0x001e260000001000 */
[----:B------:R-:W-:-:S05]  /*15c0*/  FFMA R0, R0, 1.925963033500011079e-08, R3 ;  /* 0x32a5706000007823 */ /* 0x000fca0000000003 */
[----:B------:R-:W1:Y:S08]  /*15d0*/  MUFU.EX2 R5, R0 ;  /* 0x0000000000057308 */ /* 0x000e700000000800 */
[----:B-----5:R-:W2:Y:S01]  /*15e0*/  FCHK P0, -R2, R13 ;  /* 0x0000000d02007302 */ /* 0x020ea20000000100 */
[----:B0-----:R-:W-:-:S04]  /*15f0*/  FFMA R3, R6, -R13, 1 ;  /* 0x3f80000006037423 */ /* 0x001fc8000000080d */
[----:B------:R-:W-:Y:S01]  /*1600*/  FFMA R3, R6, R3, R6 ;  /* 0x0000000306037223 */ /* 0x000fe20000000006 */
[----:B------:R-:W-:-:S03]  /*1610*/  SHF.L.U32 R6, R4, 0x17, RZ ;  /* 0x0000001704067819 */ /* 0x000fc600000006ff */
[----:B------:R-:W-:Y:S02]  /*1620*/  FFMA R7, R3, -R2, RZ ;  /* 0x8000000203077223 */ /* 0x000fe400000000ff */
[----:B-1----:R-:W-:Y:S02]  /*1630*/  FFMA R6, R6, -R5, 1 ;  /* 0x3f80000006067423 */ /* 0x002fe40000000805 */
        /* <DEDUP_REMOVED lines=8> */
.L_x_26:
[----:B------:R-:W-:Y:S05]  /*16c0*/  BSYNC.RECONVERGENT B2 ;  /* 0x0000000000027941 */ /* 0x000fea0003800200 */
.L_x_25:
[----:B------:R-:W-:Y:S01]  /*16d0*/  HFMA2 R3, -RZ, RZ, 0.96630859375, -0.0022525787353515625 ;  /* 0x3bbb989dff037431 */ /* 0x000fe200000001ff */
[----:B------:R-:W-:Y:S02]  /*16e0*/  MOV R5, 0x437c0000 ;  /* 0x437c000000057802 */ /* 0x000fe40000000f00 */
[----:B------:R-:W-:Y:S02]  /*16f0*/  IADD3 R11, PT, PT, R11, 0x2, RZ ;  /* 0x000000020b0b7810 */ /* 0x000fe40007ffe0ff */
[----:B------:R-:W-:-:S04]  /*1700*/  FFMA.SAT R2, R0, R3, 0.5 ;  /* 0x3f00000000027423 */ /* 0x000fc80000002003 */
[----:B------:R-:W-:-:S04]  /*1710*/  FFMA.RM R2, R2, R5, 12582913 ;  /* 0x4b40000102027423 */ /* 0x000fc80000004005 */
[C---:B------:R-:W-:Y:S01]  /*1720*/  FADD R3, R2.reuse, -12583039 ;  /* 0xcb40007f02037421 */ /* 0x040fe20000000000 */
[----:B------:R-:W-:-:S03]  /*1730*/  SHF.L.U32 R2, R2, 0x17, RZ ;  /* 0x0000001702027819 */ /* 0x000fc600000006ff */
[----:B------:R-:W-:-:S04]  /*1740*/  FFMA R3, R0, 1.4426950216293334961, -R3 ;  /* 0x3fb8aa3b00037823 */ /* 0x000fc80000000803 */
[----:B------:R-:W-:-:S06]  /*1750*/  FFMA R3, R0, 1.925963033500011079e-08, R3 ;  /* 0x32a5706000037823 */ /* 0x000fcc0000000003 */
[----:B------:R-:W0:Y:S02]  /*1760*/  MUFU.EX2 R3, R3 ;  /* 0x0000000300037308 */ /* 0x000e240000000800 */
[----:B0-----:R-:W-:-:S04]  /*1770*/  FFMA R5, R2, -R3, 1 ;  /* 0x3f80000002057423 */ /* 0x001fc80000000803 */
[----:B------:R-:W-:-:S05]  /*1780*/  FADD R5, R6, R5 ;  /* 0x0000000506057221 */ /* 0x000fca0000000000 */
[----:B------:R0:W-:Y:S02]  /*1790*/  STG.E desc[UR12][R8.64+0x4], R5 ;  /* 0x0000040508007986 */ /* 0x0001e4000c10190c */
.L_x_18:
[----:B------:R-:W2:Y:S02]  /*17a0*/  LDC R0, c[0x0][0x3a0] ;  /* 0x0000e800ff007b82 */ /* 0x000ea40000000800 */
[----:B--2---:R-:W-:-:S04]  /*17b0*/  LOP3.LUT R0, R0, 0x1, RZ, 0xc0, !PT ;  /* 0x0000000100007812 */ /* 0x004fc800078ec0ff */
[----:B------:R-:W-:-:S13]  /*17c0*/  ISETP.NE.U32.AND P0, PT, R0, 0x1, PT ;  /* 0x000000010000780c */ /* 0x000fda0003f05070 */
[----:B------:R-:W-:Y:S05]  /*17d0*/  @P0 EXIT ;  /* 0x000000000000094d */ /* 0x000fea0003800000 */
[----:B0-----:R-:W0:Y:S01]  /*17e0*/  LDC.64 R8, c[0x0][0x380] ;  /* 0x0000e000ff087b82 */ /* 0x001e220000000a00 */
[----:B------:R-:W-:-:S07]  /*17f0*/  IADD3 R11, PT, PT, R10, R11, RZ ;  /* 0x0000000b0a0b7210 */ /* 0x000fce0007ffe0ff */
[----:B------:R-:W2:Y:S08]  /*1800*/  LDC.64 R6, c[0x0][0x388] ;  /* 0x0000e200ff067b82 */ /* 0x000eb00000000a00 */
[----:B------:R-:W3:Y:S01]  /*1810*/  LDC R5, c[0x0][0x390] ;  /* 0x0000e400ff057b82 */ /* 0x000ee20000000800 */
[----:B0-----:R-:W-:-:S05]  /*1820*/  IMAD.WIDE R8, R11, 0x4, R8 ;  /* 0x000000040b087825 */ /* 0x001fca00078e0208 */
[----:B------:R-:W4:Y:S01]  /*1830*/  LDG.E R4, desc[UR12][R8.64] ;  /* 0x0000000c08047981 */ /* 0x000f22000c1e1900 */
[----:B--2---:R-:W-:-:S06]  /*1840*/  IMAD.WIDE R6, R11, 0x4, R6 ;  /* 0x000000040b067825 */ /* 0x004fcc00078e0206 */
[----:B------:R0:W5:Y:S01]  /*1850*/  LDG.E R6, desc[UR12][R6.64] ;  /* 0x0000000c06067981 */ /* 0x000162000c1e1900 */
[----:B------:R-:W-:Y:S01]  /*1860*/  BSSY.RECONVERGENT B2, `(.L_x_27) ;  /* 0x000000e000027945 */ /* 0x000fe20003800200 */
[----:B---3--:R-:W1:Y:S02]  /*1870*/  MUFU.RCP R0, R5 ;  /* 0x0000000500007308 */ /* 0x008e640000001000 */
[----:B-1----:R-:W-:-:S04]  /*1880*/  FFMA R3, R0, -R5, 1 ;  /* 0x3f80000000037423 */ /* 0x002fc80000000805 */
[----:B------:R-:W-:Y:S02]  /*1890*/  FFMA R0, R0, R3, R0 ;  /* 0x0000000300007223 */ /* 0x000fe40000000000 */
[----:B----4-:R-:W1:Y:S02]  /*18a0*/  FCHK P0, -R4, R5 ;  /* 0x0000000504007302 */ /* 0x010e640000000100 */
        /* <DEDUP_REMOVED lines=9> */
.L_x_28:
[----:B------:R-:W-:Y:S05]  /*1940*/  BSYNC.RECONVERGENT B2 ;  /* 0x0000000000027941 */ /* 0x000fea0003800200 */
.L_x_27:
        /* <DEDUP_REMOVED lines=25> */
.L_x_30:
[----:B------:R-:W-:Y:S05]  /*1ae0*/  BSYNC.RECONVERGENT B2 ;  /* 0x0000000000027941 */ /* 0x000fea0003800200 */
.L_x_29:
[----:B------:R-:W-:Y:S01]  /*1af0*/  HFMA2 R3, -RZ, RZ, 0.96630859375, -0.0022525787353515625 ;  /* 0x3bbb989dff037431 */ /* 0x000fe200000001ff */
[----:B------:R-:W-:-:S04]  /*1b00*/  MOV R4, 0x437c0000 ;  /* 0x437c000000047802 */ /* 0x000fc80000000f00 */
        /* <DEDUP_REMOVED lines=9> */
[----:B------:R-:W-:Y:S01]  /*1ba0*/  STG.E desc[UR12][R8.64], R3 ;  /* 0x0000000308007986 */ /* 0x000fe2000c10190c */
[----:B------:R-:W-:Y:S05]  /*1bb0*/  EXIT ;  /* 0x000000000000794d */ /* 0x000fea0003800000 */
        .weak           $__internal_0_$__cuda_sm3x_div_rn_noftz_f32_slowpath
        .type           $__internal_0_$__cuda_sm3x_div_rn_noftz_f32_slowpath,@function
        .size           $__internal_0_$__cuda_sm3x_div_rn_noftz_f32_slowpath,(.L_x_43 - $__internal_0_$__cuda_sm3x_div_rn_noftz_f32_slowpath)
$__internal_0_$__cuda_sm3x_div_rn_noftz_f32_slowpath:
[----:B------:R-:W-:Y:S01]  /*1bc0*/  SHF.R.U32.HI R5, RZ, 0x17, R0 ;  /* 0x00000017ff057819 */ /* 0x000fe20000011600 */
[----:B------:R-:W-:Y:S01]  /*1bd0*/  BSSY.RECONVERGENT B0, `(.L_x_31) ;  /* 0x0000065000007945 */ /* 0x000fe20003800200 */
[----:B------:R-:W-:Y:S02]  /*1be0*/  SHF.R.U32.HI R17, RZ, 0x17, R3 ;  /* 0x00000017ff117819 */ /* 0x000fe40000011603 */
[----:B------:R-:W-:Y:S02]  /*1bf0*/  LOP3.LUT R5, R5, 0xff, RZ, 0xc0, !PT ;  /* 0x000000ff05057812 */ /* 0x000fe400078ec0ff */
[----:B------:R-:W-:Y:S02]  /*1c00*/  LOP3.LUT R17, R17, 0xff, RZ, 0xc0, !PT ;  /* 0x000000ff11117812 */ /* 0x000fe400078ec0ff */
[----:B------:R-:W-:Y:S02]  /*1c10*/  IADD3 R4, PT, PT, R5, -0x1, RZ ;  /* 0xffffffff05047810 */ /* 0x000fe40007ffe0ff */
[----:B------:R-:W-:-:S02]  /*1c20*/  IADD3 R19, PT, PT, R17, -0x1, RZ ;  /* 0xffffffff11137810 */ /* 0x000fc40007ffe0ff */
[----:B------:R-:W-:-:S04]  /*1c30*/  ISETP.GT.U32.AND P0, PT, R4, 0xfd, PT ;  /* 0x000000fd0400780c */ /* 0x000fc80003f04070 */
[----:B------:R-:W-:Y:S02]  /*1c40*/  ISETP.GT.U32.OR P0, PT, R19, 0xfd, P0 ;  /* 0x000000fd1300780c */ /* 0x000fe40000704470 */
[----:B------:R-:W-:-:S11]  /*1c50*/  MOV R19, R3 ;  /* 0x0000000300137202 */ /* 0x000fd60000000f00 */
[----:B------:R-:W-:Y:S01]  /*1c60*/  @!P0 MOV R4, RZ ;  /* 0x000000ff00048202 */ /* 0x000fe20000000f00 */
[----:B------:R-:W-:Y:S06]  /*1c70*/  @!P0 BRA `(.L_x_32) ;  /* 0x0000000000648947 */ /* 0x000fec0003800000 */
[----:B------:R-:W-:Y:S02]  /*1c80*/  FSETP.GTU.FTZ.AND P0, PT, |R3|, +INF , PT ;  /* 0x7f8000000300780b */ /* 0x000fe40003f1c200 */
[----:B------:R-:W-:-:S04]  /*1c90*/  FSETP.GTU.FTZ.AND P1, PT, |R0|, +INF , PT ;  /* 0x7f8000000000780b */ /* 0x000fc80003f3c200 */
[----:B------:R-:W-:-:S13]  /*1ca0*/  PLOP3.LUT P0, PT, P0, P1, PT, 0xf8, 0x8f ;  /* 0x00000000008f781c */ /* 0x000fda0000703f70 */
[----:B------:R-:W-:Y:S05]  /*1cb0*/  @P0 BRA `(.L_x_33) ;  /* 0x0000000400540947 */ /* 0x000fea0003800000 */
[----:B------:R-:W-:-:S13]  /*1cc0*/  LOP3.LUT P0, RZ, R0, 0x7fffffff, R19, 0xc8, !PT ;  /* 0x7fffffff00ff7812 */ /* 0x000fda000780c813 */
[----:B------:R-:W-:Y:S05]  /*1cd0*/  @!P0 BRA `(.L_x_34) ;  /* 0x0000000400448947 */ /* 0x000fea0003800000 */
[C---:B------:R-:W-:Y:S02]  /*1ce0*/  FSETP.NEU.FTZ.AND P2, PT, |R3|.reuse, +INF , PT ;  /* 0x7f8000000300780b */ /* 0x040fe40003f5d200 */
[----:B------:R-:W-:Y:S02]  /*1cf0*/  FSETP.NEU.FTZ.AND P1, PT, |R0|, +INF , PT ;  /* 0x7f8000000000780b */ /* 0x000fe40003f3d200 */
[----:B------:R-:W-:-:S11]  /*1d00*/  FSETP.NEU.FTZ.AND P0, PT, |R3|, +INF , PT ;  /* 0x7f8000000300780b */ /* 0x000fd60003f1d200 */
[----:B------:R-:W-:Y:S05]  /*1d10*/  @!P1 BRA !P2, `(.L_x_34) ;  /* 0x0000000400349947 */ /* 0x000fea0005000000 */
[----:B------:R-:W-:-:S04]  /*1d20*/  LOP3.LUT P2, RZ, R19, 0x7fffffff, RZ, 0xc0, !PT ;  /* 0x7fffffff13ff7812 */ /* 0x000fc8000784c0ff */
[----:B------:R-:W-:-:S13]  /*1d30*/  PLOP3.LUT P1, PT, P1, P2, PT, 0x2f, 0xf2 ;  /* 0x0000000000f2781c */ /* 0x000fda0000f24577 */
[----:B------:R-:W-:Y:S05]  /*1d40*/  @P1 BRA `(.L_x_35) ;  /* 0x0000000400201947 */ /* 0x000fea0003800000 */
[----:B------:R-:W-:-:S04]  /*1d50*/  LOP3.LUT P1, RZ, R0, 0x7fffffff, RZ, 0xc0, !PT ;  /* 0x7fffffff00ff7812 */ /* 0x000fc8000782c0ff */
[----:B------:R-:W-:-:S13]  /*1d60*/  PLOP3.LUT P0, PT, P0, P1, PT, 0x2f, 0xf2 ;  /* 0x0000000000f2781c */ /* 0x000fda0000702577 */
[----:B------:R-:W-:Y:S05]  /*1d70*/  @P0 BRA `(.L_x_36) ;  /* 0x0000000400080947 */ /* 0x000fea0003800000 */
[----:B------:R-:W-:-:S04]  /*1d80*/  IADD3 R4, PT, PT, R17, -0x1, RZ ;  /* 0xffffffff11047810 */ /* 0x000fc80007ffe0ff */
[----:B------:R-:W-:Y:S02]  /*1d90*/  ISETP.GE.AND P0, PT, R4, RZ, PT ;  /* 0x000000ff0400720c */ /* 0x000fe40003f06270 */
[----:B------:R-:W-:-:S04]  /*1da0*/  IADD3 R4, PT, PT, R5, -0x1, RZ ;  /* 0xffffffff05047810 */ /* 0x000fc80007ffe0ff */
[----:B------:R-:W-:-:S07]  /*1db0*/  ISETP.GE.AND P1, PT, R4, RZ, PT ;  /* 0x000000ff0400720c */ /* 0x000fce0003f26270 */
[----:B------:R-:W-:Y:S01]  /*1dc0*/  @P0 MOV R4, RZ ;  /* 0x000000ff00040202 */ /* 0x000fe20000000f00 */
[----:B------:R-:W-:Y:S01]  /*1dd0*/  @!P0 FFMA R19, R3, 1.84467440737095516160e+19, RZ ;  /* 0x5f80000003138823 */ /* 0x000fe200000000ff */
[----:B------:R-:W-:-:S04]  /*1de0*/  @!P0 MOV R4, 0xffffffc0 ;  /* 0xffffffc000048802 */ /* 0x000fc80000000f00 */
[----:B------:R-:W-:Y:S01]  /*1df0*/  @!P1 FFMA R0, R0, 1.84467440737095516160e+19, RZ ;  /* 0x5f80000000009823 */ /* 0x000fe200000000ff */
[----:B------:R-:W-:-:S07]  /*1e00*/  @!P1 IADD3 R4, PT, PT, R4, 0x40, RZ ;  /* 0x0000004004049810 */ /* 0x000fce0007ffe0ff */
.L_x_32:
[----:B------:R-:W-:Y:S01]  /*1e10*/  LEA R21, R5, 0xc0800000, 0x17 ;  /* 0xc080000005157811 */ /* 0x000fe200078eb8ff */
[----:B------:R-:W-:Y:S01]  /*1e20*/  BSSY.RECONVERGENT B1, `(.L_x_37) ;  /* 0x0000036000017945 */ /* 0x000fe20003800200 */
[----:B------:R-:W-:Y:S02]  /*1e30*/  IADD3 R24, PT, PT, R17, -0x7f, RZ ;  /* 0xffffff8111187810 */ /* 0x000fe40007ffe0ff */
[----:B------:R-:W-:Y:S02]  /*1e40*/  IADD3 R21, PT, PT, -R21, R0, RZ ;  /* 0x0000000015157210 */ /* 0x000fe40007ffe1ff */
[C---:B------:R-:W-:Y:S01]  /*1e50*/  IADD3 R5, PT, PT, R24.reuse, 0x7f, -R5 ;  /* 0x0000007f18057810 */ /* 0x040fe20007ffe805 */
[----:B------:R-:W-:Y:S01]  /*1e60*/  IMAD R0, R24, -0x800000, R19 ;  /* 0xff80000018007824 */ /* 0x000fe200078e0213 */
[----:B------:R-:W0:Y:S01]  /*1e70*/  MUFU.RCP R22, R21 ;  /* 0x0000001500167308 */ /* 0x000e220000001000 */
[----:B------:R-:W-:Y:S01]  /*1e80*/  FADD.FTZ R3, -R21, -RZ ;  /* 0x800000ff15037221 */ /* 0x000fe20000010100 */
[----:B------:R-:W-:-:S03]  /*1e90*/  IADD3 R5, PT, PT, R5, R4, RZ ;  /* 0x0000000405057210 */ /* 0x000fc60007ffe0ff */
[----:B0-----:R-:W-:-:S04]  /*1ea0*/  FFMA R17, R22, R3, 1 ;  /* 0x3f80000016117423 */ /* 0x001fc80000000003 */
[----:B------:R-:W-:-:S04]  /*1eb0*/  FFMA R17, R22, R17, R22 ;  /* 0x0000001116117223 */ /* 0x000fc80000000016 */
[----:B------:R-:W-:-:S04]  /*1ec0*/  FFMA R22, R0, R17, RZ ;  /* 0x0000001100167223 */ /* 0x000fc800000000ff */
[----:B------:R-:W-:-:S04]  /*1ed0*/  FFMA R19, R3, R22, R0 ;  /* 0x0000001603137223 */ /* 0x000fc80000000000 */
[----:B------:R-:W-:-:S04]  /*1ee0*/  FFMA R22, R17, R19, R22 ;  /* 0x0000001311167223 */ /* 0x000fc80000000016 */
[----:B------:R-:W-:-:S04]  /*1ef0*/  FFMA R3, R3, R22, R0 ;  /* 0x0000001603037223 */ /* 0x000fc80000000000 */
[----:B------:R-:W-:-:S05]  /*1f00*/  FFMA R0, R17, R3, R22 ;  /* 0x0000000311007223 */ /* 0x000fca0000000016 */
[----:B------:R-:W-:-:S04]  /*1f10*/  SHF.R.U32.HI R19, RZ, 0x17, R0 ;  /* 0x00000017ff137819 */ /* 0x000fc80000011600 */
[----:B------:R-:W-:-:S04]  /*1f20*/  LOP3.LUT R4, R19, 0xff, RZ, 0xc0, !PT ;  /* 0x000000ff13047812 */ /* 0x000fc800078ec0ff */
[----:B------:R-:W-:-:S04]  /*1f30*/  IADD3 R4, PT, PT, R4, R5, RZ ;  /* 0x0000000504047210 */ /* 0x000fc80007ffe0ff */
[----:B------:R-:W-:-:S04]  /*1f40*/  IADD3 R19, PT, PT, R4, -0x1, RZ ;  /* 0xffffffff04137810 */ /* 0x000fc80007ffe0ff */
[----:B------:R-:W-:-:S13]  /*1f50*/  ISETP.GE.U32.AND P0, PT, R19, 0xfe, PT ;  /* 0x000000fe1300780c */ /* 0x000fda0003f06070 */
[----:B------:R-:W-:Y:S05]  /*1f60*/  @!P0 BRA `(.L_x_38) ;  /* 0x0000000000808947 */ /* 0x000fea0003800000 */
[----:B------:R-:W-:-:S13]  /*1f70*/  ISETP.GT.AND P0, PT, R4, 0xfe, PT ;  /* 0x000000fe0400780c */ /* 0x000fda0003f04270 */
[----:B------:R-:W-:Y:S05]  /*1f80*/  @P0 BRA `(.L_x_39) ;  /* 0x00000000006c0947 */ /* 0x000fea0003800000 */
[----:B------:R-:W-:-:S13]  /*1f90*/  ISETP.GE.AND P0, PT, R4, 0x1, PT ;  /* 0x000000010400780c */ /* 0x000fda0003f06270 */
[----:B------:R-:W-:Y:S05]  /*1fa0*/  @P0 BRA `(.L_x_40) ;  /* 0x0000000000740947 */ /* 0x000fea0003800000 */
[----:B------:R-:W-:Y:S02]  /*1fb0*/  ISETP.GE.AND P0, PT, R4, -0x18, PT ;  /* 0xffffffe80400780c */ /* 0x000fe40003f06270 */
[----:B------:R-:W-:-:S11]  /*1fc0*/  LOP3.LUT R0, R0, 0x80000000, RZ, 0xc0, !PT ;  /* 0x8000000000007812 */ /* 0x000fd600078ec0ff */
[----:B------:R-:W-:Y:S05]  /*1fd0*/  @!P0 BRA `(.L_x_40) ;  /* 0x0000000000688947 */ /* 0x000fea0003800000 */
[CCC-:B------:R-:W-:Y:S01]  /*1fe0*/  FFMA.RZ R5, R17.reuse, R3.reuse, R22.reuse ;  /* 0x0000000311057223 */ /* 0x1c0fe2000000c016 */
[CCC-:B------:R-:W-:Y:S01]  /*1ff0*/  FFMA.RP R19, R17.reuse, R3.reuse, R22.reuse ;  /* 0x0000000311137223 */ /* 0x1c0fe20000008016 */
[----:B------:R-:W-:Y:S01]  /*2000*/  FFMA.RM R22, R17, R3, R22 ;  /* 0x0000000311167223 */ /* 0x000fe20000004016 */
[C---:B------:R-:W-:Y:S02]  /*2010*/  IADD3 R3, PT, PT, R4.reuse, 0x20, RZ ;  /* 0x0000002004037810 */ /* 0x040fe40007ffe0ff */
[----:B------:R-:W-:Y:S02]  /*2020*/  LOP3.LUT R5, R5, 0x7fffff, RZ, 0xc0, !PT ;  /* 0x007fffff05057812 */ /* 0x000fe400078ec0ff */
[C---:B------:R-:W-:Y:S02]  /*2030*/  ISETP.NE.AND P2, PT, R4.reuse, RZ, PT ;  /* 0x000000ff0400720c */ /* 0x040fe40003f45270 */
[----:B------:R-:W-:Y:S02]  /*2040*/  LOP3.LUT R24, R5, 0x800000, RZ, 0xfc, !PT ;  /* 0x0080000005187812 */ /* 0x000fe400078efcff */
[----:B------:R-:W-:-:S02]  /*2050*/  ISETP.NE.AND P1, PT, R4, RZ, PT ;  /* 0x000000ff0400720c */ /* 0x000fc40003f25270 */
[----:B------:R-:W-:Y:S02]  /*2060*/  IADD3 R4, PT, PT, -R4, RZ, RZ ;  /* 0x000000ff04047210 */ /* 0x000fe40007ffe1ff */
[----:B------:R-:W-:Y:S02]  /*2070*/  SHF.L.U32 R3, R24, R3, RZ ;  /* 0x0000000318037219 */ /* 0x000fe400000006ff */
[----:B------:R-:W-:Y:S02]  /*2080*/  FSETP.NEU.FTZ.AND P0, PT, R19, R22, PT ;  /* 0x000000161300720b */ /* 0x000fe40003f1d000 */
[----:B------:R-:W-:Y:S02]  /*2090*/  SEL R5, R4, RZ, P2 ;  /* 0x000000ff04057207 */ /* 0x000fe40001000000 */
[----:B------:R-:W-:Y:S02]  /*20a0*/  ISETP.NE.AND P1, PT, R3, RZ, P1 ;  /* 0x000000ff0300720c */ /* 0x000fe40000f25270 */
[----:B------:R-:W-:-:S02]  /*20b0*/  SHF.R.U32.HI R24, RZ, R5, R24 ;  /* 0x00000005ff187219 */ /* 0x000fc40000011618 */
[----:B------:R-:W-:Y:S02]  /*20c0*/  PLOP3.LUT P0, PT, P0, P1, PT, 0xf8, 0x8f ;  /* 0x00000000008f781c */ /* 0x000fe40000703f70 */
[----:B------:R-:W-:Y:S02]  /*20d0*/  SHF.R.U32.HI R4, RZ, 0x1, R24 ;  /* 0x00000001ff047819 */ /* 0x000fe40000011618 */
[----:B------:R-:W-:-:S04]  /*20e0*/  SEL R3, RZ, 0x1, !P0 ;  /* 0x00000001ff037807 */ /* 0x000fc80004000000 */
[----:B------:R-:W-:-:S04]  /*20f0*/  LOP3.LUT R3, R3, 0x1, R4, 0xf8, !PT ;  /* 0x0000000103037812 */ /* 0x000fc800078ef804 */
[----:B------:R-:W-:-:S04]  /*2100*/  LOP3.LUT R3, R3, R24, RZ, 0xc0, !PT ;  /* 0x0000001803037212 */ /* 0x000fc800078ec0ff */
[----:B------:R-:W-:-:S04]  /*2110*/  IADD3 R3, PT, PT, R4, R3, RZ ;  /* 0x0000000304037210 */ /* 0x000fc80007ffe0ff */
[----:B------:R-:W-:Y:S01]  /*2120*/  LOP3.LUT R0, R3, R0, RZ, 0xfc, !PT ;  /* 0x0000000003007212 */ /* 0x000fe200078efcff */
[----:B------:R-:W-:Y:S06]  /*2130*/  BRA `(.L_x_40) ;  /* 0x0000000000107947 */ /* 0x000fec0003800000 */
.L_x_39:
[----:B------:R-:W-:-:S04]  /*2140*/  LOP3.LUT R0, R0, 0x80000000, RZ, 0xc0, !PT ;  /* 0x8000000000007812 */ /* 0x000fc800078ec0ff */
[----:B------:R-:W-:Y:S01]  /*2150*/  LOP3.LUT R0, R0, 0x7f800000, RZ, 0xfc, !PT ;  /* 0x7f80000000007812 */ /* 0x000fe200078efcff */
[----:B------:R-:W-:Y:S06]  /*2160*/  BRA `(.L_x_40) ;  /* 0x0000000000047947 */ /* 0x000fec0003800000 */
.L_x_38:
[----:B------:R-:W-:-:S07]  /*2170*/  LEA R0, R5, R0, 0x17 ;  /* 0x0000000005007211 */ /* 0x000fce00078eb8ff */
.L_x_40:
[----:B------:R-:W-:Y:S05]  /*2180*/  BSYNC.RECONVERGENT B1 ;  /* 0x0000000000017941 */ /* 0x000fea0003800200 */
.L_x_37:
[----:B------:R-:W-:Y:S05]  /*2190*/  BRA `(.L_x_41) ;  /* 0x0000000000207947 */ /* 0x000fea0003800000 */
.L_x_36:
[----:B------:R-:W-:-:S04]  /*21a0*/  LOP3.LUT R0, R0, 0x80000000, R19, 0x48, !PT ;  /* 0x8000000000007812 */ /* 0x000fc800078e4813 */
[----:B------:R-:W-:Y:S01]  /*21b0*/  LOP3.LUT R0, R0, 0x7f800000, RZ, 0xfc, !PT ;  /* 0x7f80000000007812 */ /* 0x000fe200078efcff */
[----:B------:R-:W-:Y:S06]  /*21c0*/  BRA `(.L_x_41) ;  /* 0x0000000000147947 */ /* 0x000fec0003800000 */
.L_x_35:
[----:B------:R-:W-:Y:S01]  /*21d0*/  LOP3.LUT R0, R0, 0x80000000, R19, 0x48, !PT ;  /* 0x8000000000007812 */ /* 0x000fe200078e4813 */
[----:B------:R-:W-:Y:S06]  /*21e0*/  BRA `(.L_x_41) ;  /* 0x00000000000c7947 */ /* 0x000fec0003800000 */
.L_x_34:
[----:B------:R-:W0:Y:S01]  /*21f0*/  MUFU.RSQ R0, -QNAN ;  /* 0xffc0000000007908 */ /* 0x000e220000001400 */
[----:B------:R-:W-:Y:S05]  /*2200*/  BRA `(.L_x_41) ;  /* 0x0000000000047947 */ /* 0x000fea0003800000 */
.L_x_33:
[----:B------:R-:W-:-:S07]  /*2210*/  FADD.FTZ R0, R3, R0 ;  /* 0x0000000003007221 */ /* 0x000fce0000010000 */
.L_x_41:
[----:B------:R-:W-:Y:S05]  /*2220*/  BSYNC.RECONVERGENT B0 ;  /* 0x0000000000007941 */ /* 0x000fea0003800200 */
.L_x_31:
[----:B------:R-:W-:-:S04]  /*2230*/  HFMA2 R19, -RZ, RZ, 0, 0 ;  /* 0x00000000ff137431 */ /* 0x000fc800000001ff */
[----:B0-----:R-:W-:Y:S05]  /*2240*/  RET.REL.NODEC R18 `(_Z11combineCostPfS_ffiii) ;  /* 0xffffffdc126c7950 */ /* 0x001fea0003c3ffff */
.L_x_42:
[----:B------:R-:W-:-:S00]  /*2250*/  BRA `(.L_x_42) ;  /* 0xfffffffc00fc7947 */ /* 0x000fc0000383ffff */
[----:B------:R-:W-:-:S00]  /*2260*/  NOP ;  /* 0x0000000000007918 */ /* 0x000fc00000000000 */
        /* <DEDUP_REMOVED lines=9> */
.L_x_43:


//--------------------- .nv.shared.reserved.0     --------------------------
	.section	.nv.shared.reserved.0,"aw",@nobits
	.weak		__nv_reservedSMEM_offset_0_alias
	.size		__nv_reservedSMEM_offset_0_alias, 0, 64
	.other		__nv_reservedSMEM_offset_0_alias,@"STO_CUDA_RESERVED_SHARED STV_DEFAULT"
__nv_reservedSMEM_offset_0_alias:
	.zero		0
	.zero		64


//--------------------- .nv.constant0._Z11combineCostPfS_ffiii --------------------------
	.section	.nv.constant0._Z11combineCostPfS_ffiii,"a",@progbits
	.sectionflags	@""
	.align	4
.nv.constant0._Z11combineCostPfS_ffiii:
	.zero		932


//--------------------- SYMBOLS --------------------------

	.type		.nv.reservedSmem.offset0,@object
	.size		.nv.reservedSmem.offset0,0x4
